	.target	sm_90a

	.elftype	@"ET_EXEC"


//--------------------- .note.nv.tkinfo           --------------------------
	.section	.note.nv.tkinfo,"",@"SHT_NOTE"
	.sectionflags	@"SHF_NOTE_NV_TKINFO"
	.tkinfo
        /*0018*/ 	.word	0x00000002
        /*0030*/ 	.string	""
        /*0030*/ 	.string	"ptxas"
        /*0030*/ 	.string	"Cuda compilation tools, release 13.0, V13.0.88"
        /*0030*/ 	.string	"Build cuda_13.0.r13.0/compiler.36424714_0"
        /*0030*/ 	.string	"-arch sm_90a -m 64 "



//--------------------- .note.nv.cuinfo           --------------------------
	.section	.note.nv.cuinfo,"",@"SHT_NOTE"
	.sectionflags	@"SHF_NOTE_NV_CUINFO"
        /*0018*/ 	.short	0x0002
        /*001a*/ 	.short	0x005a
        /*001c*/ 	.short	0x0082
	.zero		2


//--------------------- .nv.info                  --------------------------
	.section	.nv.info,"",@"SHT_CUDA_INFO"
	.align	4


	//----- nvinfo : EIATTR_REGCOUNT
	.align		4
        /*0000*/ 	.byte	0x04, 0x2f
        /*0002*/ 	.short	(.L_15 - .L_14)
	.align		4
.L_14:
        /*0004*/ 	.word	index@(_ZN7cutlass13device_kernelINS_4gemm6kernel13GemmUniversalIN4cute5tupleIJiiiiEEENS1_10collective13CollectiveMmaINS1_34MainloopSm90TmaGmmaWarpSpecializedILi2ENS5_IJNS4_1CILi1EEENSA_ILi2EEESB_EEENS1_35KernelTmaWarpSpecializedCooperativeEEENS5_IJNSA_ILi128EEENSA_ILi256EEESG_EEENS_10bfloat16_tENS5_IJlSB_lEEESJ_SK_NS4_8TiledMMAINS4_8MMA_AtomIJNS4_4SM904GMMA28MMA_64x256x16_F32BF16BF16_SSILNSO_5MajorE0ELSQ_0ELNSO_7ScaleInE1ELSR_1EEEEEENS4_6LayoutINS5_IJSC_SB_SB_EEENS5_IJSB_NSA_ILi0EEESW_EEEEENS5_IJNS4_10UnderscoreESZ_SZ_EEEEENS4_23SM90_TMA_LOAD_MULTICASTENS4_14ComposedLayoutINS4_7SwizzleILi3ELi4ELi3EEENS4_18smem_ptr_flag_bitsILi16EEENSU_INS5_IJNSA_ILi8EEENSA_ILi64EEEEEENS5_IJS19_SB_EEEEEEEvNS4_8identityENS4_13SM90_TMA_LOADES1D_vS1E_EENS_8epilogue10collective6detail29Sm90TmaWarpSpecializedAdapterINS1I_15DefaultEpilogueISJ_SK_SK_NS1H_6thread17LinearCombinationISJ_Li1EffLNS1M_9ScaleType4KindE0ELNS_15FloatRoundStyleE2ESJ_EENS1_15EpilogueDefaultEEEEEvvEEEEvNT_6ParamsE)
        /*0008*/ 	.word	0x000000a8


	//----- nvinfo : EIATTR_FRAME_SIZE
	.align		4
.L_15:
        /*000c*/ 	.byte	0x04, 0x11
        /*000e*/ 	.short	(.L_17 - .L_16)
	.align		4
.L_16:
        /*0010*/ 	.word	index@(_ZN7cutlass13device_kernelINS_4gemm6kernel13GemmUniversalIN4cute5tupleIJiiiiEEENS1_10collective13CollectiveMmaINS1_34MainloopSm90TmaGmmaWarpSpecializedILi2ENS5_IJNS4_1CILi1EEENSA_ILi2EEESB_EEENS1_35KernelTmaWarpSpecializedCooperativeEEENS5_IJNSA_ILi128EEENSA_ILi256EEESG_EEENS_10bfloat16_tENS5_IJlSB_lEEESJ_SK_NS4_8TiledMMAINS4_8MMA_AtomIJNS4_4SM904GMMA28MMA_64x256x16_F32BF16BF16_SSILNSO_5MajorE0ELSQ_0ELNSO_7ScaleInE1ELSR_1EEEEEENS4_6LayoutINS5_IJSC_SB_SB_EEENS5_IJSB_NSA_ILi0EEESW_EEEEENS5_IJNS4_10UnderscoreESZ_SZ_EEEEENS4_23SM90_TMA_LOAD_MULTICASTENS4_14ComposedLayoutINS4_7SwizzleILi3ELi4ELi3EEENS4_18smem_ptr_flag_bitsILi16EEENSU_INS5_IJNSA_ILi8EEENSA_ILi64EEEEEENS5_IJS19_SB_EEEEEEEvNS4_8identityENS4_13SM90_TMA_LOADES1D_vS1E_EENS_8epilogue10collective6detail29Sm90TmaWarpSpecializedAdapterINS1I_15DefaultEpilogueISJ_SK_SK_NS1H_6thread17LinearCombinationISJ_Li1EffLNS1M_9ScaleType4KindE0ELNS_15FloatRoundStyleE2ESJ_EENS1_15EpilogueDefaultEEEEEvvEEEEvNT_6ParamsE)
        /*0014*/ 	.word	0x00000000


	//----- nvinfo : EIATTR_MIN_STACK_SIZE
	.align		4
.L_17:
        /*0018*/ 	.byte	0x04, 0x12
        /*001a*/ 	.short	(.L_19 - .L_18)
	.align		4
.L_18:
        /*001c*/ 	.word	index@(_ZN7cutlass13device_kernelINS_4gemm6kernel13GemmUniversalIN4cute5tupleIJiiiiEEENS1_10collective13CollectiveMmaINS1_34MainloopSm90TmaGmmaWarpSpecializedILi2ENS5_IJNS4_1CILi1EEENSA_ILi2EEESB_EEENS1_35KernelTmaWarpSpecializedCooperativeEEENS5_IJNSA_ILi128EEENSA_ILi256EEESG_EEENS_10bfloat16_tENS5_IJlSB_lEEESJ_SK_NS4_8TiledMMAINS4_8MMA_AtomIJNS4_4SM904GMMA28MMA_64x256x16_F32BF16BF16_SSILNSO_5MajorE0ELSQ_0ELNSO_7ScaleInE1ELSR_1EEEEEENS4_6LayoutINS5_IJSC_SB_SB_EEENS5_IJSB_NSA_ILi0EEESW_EEEEENS5_IJNS4_10UnderscoreESZ_SZ_EEEEENS4_23SM90_TMA_LOAD_MULTICASTENS4_14ComposedLayoutINS4_7SwizzleILi3ELi4ELi3EEENS4_18smem_ptr_flag_bitsILi16EEENSU_INS5_IJNSA_ILi8EEENSA_ILi64EEEEEENS5_IJS19_SB_EEEEEEEvNS4_8identityENS4_13SM90_TMA_LOADES1D_vS1E_EENS_8epilogue10collective6detail29Sm90TmaWarpSpecializedAdapterINS1I_15DefaultEpilogueISJ_SK_SK_NS1H_6thread17LinearCombinationISJ_Li1EffLNS1M_9ScaleType4KindE0ELNS_15FloatRoundStyleE2ESJ_EENS1_15EpilogueDefaultEEEEEvvEEEEvNT_6ParamsE)
        /*0020*/ 	.word	0x00000000
.L_19:


//--------------------- .nv.compat                --------------------------
	.section	.nv.compat,"",@"SHT_CUDA_COMPAT_INFO"
	.align	4
        /*0000*/ 	.byte	0x02, 0x09, 0x01, 0x00, 0x02, 0x02, 0x04, 0x00, 0x02, 0x05, 0x05, 0x00, 0x03, 0x07, 0x01, 0x01
        /*0010*/ 	.byte	0x02, 0x03, 0x01, 0x00, 0x02, 0x06, 0x01, 0x00, 0x04, 0x0b, 0x08, 0x00, 0x00, 0x00, 0x00, 0x00
        /*0020*/ 	.byte	0x00, 0x00, 0x00, 0x00


//--------------------- .nv.info._ZN7cutlass13device_kernelINS_4gemm6kernel13GemmUniversalIN4cute5tupleIJiiiiEEENS1_10collective13CollectiveMmaINS1_34MainloopSm90TmaGmmaWarpSpecializedILi2ENS5_IJNS4_1CILi1EEENSA_ILi2EEESB_EEENS1_35KernelTmaWarpSpecializedCooperativeEEENS5_IJNSA_ILi128EEENSA_ILi256EEESG_EEENS_10bfloat16_tENS5_IJlSB_lEEESJ_SK_NS4_8TiledMMAINS4_8MMA_AtomIJNS4_4SM904GMMA28MMA_64x256x16_F32BF16BF16_SSILNSO_5MajorE0ELSQ_0ELNSO_7ScaleInE1ELSR_1EEEEEENS4_6LayoutINS5_IJSC_SB_SB_EEENS5_IJSB_NSA_ILi0EEESW_EEEEENS5_IJNS4_10UnderscoreESZ_SZ_EEEEENS4_23SM90_TMA_LOAD_MULTICASTENS4_14ComposedLayoutINS4_7SwizzleILi3ELi4ELi3EEENS4_18smem_ptr_flag_bitsILi16EEENSU_INS5_IJNSA_ILi8EEENSA_ILi64EEEEEENS5_IJS19_SB_EEEEEEEvNS4_8identityENS4_13SM90_TMA_LOADES1D_vS1E_EENS_8epilogue10collective6detail29Sm90TmaWarpSpecializedAdapterINS1I_15DefaultEpilogueISJ_SK_SK_NS1H_6thread17LinearCombinationISJ_Li1EffLNS1M_9ScaleType4KindE0ELNS_15FloatRoundStyleE2ESJ_EENS1_15EpilogueDefaultEEEEEvvEEEEvNT_6ParamsE --------------------------
	.section	.nv.info._ZN7cutlass13device_kernelINS_4gemm6kernel13GemmUniversalIN4cute5tupleIJiiiiEEENS1_10collective13CollectiveMmaINS1_34MainloopSm90TmaGmmaWarpSpecializedILi2ENS5_IJNS4_1CILi1EEENSA_ILi2EEESB_EEENS1_35KernelTmaWarpSpecializedCooperativeEEENS5_IJNSA_ILi128EEENSA_ILi256EEESG_EEENS_10bfloat16_tENS5_IJlSB_lEEESJ_SK_NS4_8TiledMMAINS4_8MMA_AtomIJNS4_4SM904GMMA28MMA_64x256x16_F32BF16BF16_SSILNSO_5MajorE0ELSQ_0ELNSO_7ScaleInE1ELSR_1EEEEEENS4_6LayoutINS5_IJSC_SB_SB_EEENS5_IJSB_NSA_ILi0EEESW_EEEEENS5_IJNS4_10UnderscoreESZ_SZ_EEEEENS4_23SM90_TMA_LOAD_MULTICASTENS4_14ComposedLayoutINS4_7SwizzleILi3ELi4ELi3EEENS4_18smem_ptr_flag_bitsILi16EEENSU_INS5_IJNSA_ILi8EEENSA_ILi64EEEEEENS5_IJS19_SB_EEEEEEEvNS4_8identityENS4_13SM90_TMA_LOADES1D_vS1E_EENS_8epilogue10collective6detail29Sm90TmaWarpSpecializedAdapterINS1I_15DefaultEpilogueISJ_SK_SK_NS1H_6thread17LinearCombinationISJ_Li1EffLNS1M_9ScaleType4KindE0ELNS_15FloatRoundStyleE2ESJ_EENS1_15EpilogueDefaultEEEEEvvEEEEvNT_6ParamsE,"",@"SHT_CUDA_INFO"
	.sectionflags	@""
	.align	4


	//----- nvinfo : EIATTR_CUDA_API_VERSION
	.align		4
        /*0000*/ 	.byte	0x04, 0x37
        /*0002*/ 	.short	(.L_21 - .L_20)
.L_20:
        /*0004*/ 	.word	0x00000082


	//----- nvinfo : EIATTR_KPARAM_INFO
	.align		4
.L_21:
        /*0008*/ 	.byte	0x04, 0x17
        /*000a*/ 	.short	(.L_23 - .L_22)
.L_22:
        /*000c*/ 	.word	0x00000000
        /*0010*/ 	.short	0x0000
        /*0012*/ 	.short	0x0070
        /*0014*/ 	.byte	0x00, 0xf0, 0x01, 0x10


	//----- nvinfo : EIATTR_SPARSE_MMA_MASK
	.align		4
.L_23:
        /*0018*/ 	.byte	0x03, 0x50
        /*001a*/ 	.short	0x0000


	//----- nvinfo : EIATTR_MAXREG_COUNT
	.align		4
        /*001c*/ 	.byte	0x03, 0x1b
        /*001e*/ 	.short	0x00a8


	//----- nvinfo : EIATTR_NUM_BARRIERS
	.align		4
        /*0020*/ 	.byte	0x02, 0x4c
        /*0022*/ 	.byte	0x01
	.zero		1


	//----- nvinfo : EIATTR_EXTERNS
	.align		4
        /*0024*/ 	.byte	0x04, 0x0f
        /*0026*/ 	.short	(.L_25 - .L_24)


	//   ....[0]....
	.align		4
.L_24:
        /*0028*/ 	.word	index@(__assertfail)


	//----- nvinfo : EIATTR_MERCURY_ISA_VERSION
	.align		4
.L_25:
        /*002c*/ 	.byte	0x03, 0x5f
        /*002e*/ 	.short	0x0101


	//----- nvinfo : EIATTR_INT_WARP_WIDE_INSTR_OFFSETS
	.align		4
        /*0030*/ 	.byte	0x04, 0x31
        /*0032*/ 	.short	(.L_27 - .L_26)


	//   ....[0]....
.L_26:
        /*0034*/ 	.word	0x000003e0


	//   ....[1]....
        /*0038*/ 	.word	0x00000400


	//   ....[2]....
        /*003c*/ 	.word	0x000005d0


	//   ....[3]....
        /*0040*/ 	.word	0x00002080


	//----- nvinfo : EIATTR_COOP_GROUP_MASK_REGIDS
	.align		4
.L_27:
        /*0044*/ 	.byte	0x04, 0x29
        /*0046*/ 	.short	(.L_29 - .L_28)


	//   ....[0]....
.L_28:
        /*0048*/ 	.word	0xffffffff


	//   ....[1]....
        /*004c*/ 	.word	0xffffffff


	//   ....[2]....
        /*0050*/ 	.word	0xffffffff


	//   ....[3]....
        /*0054*/ 	.word	0xffffffff


	//   ....[4]....
        /*0058*/ 	.word	0xffffffff


	//   ....[5]....
        /*005c*/ 	.word	0xffffffff


	//----- nvinfo : EIATTR_COOP_GROUP_INSTR_OFFSETS
	.align		4
.L_29:
        /*0060*/ 	.byte	0x04, 0x28
        /*0062*/ 	.short	(.L_31 - .L_30)


	//   ....[0]....
.L_30:
        /*0064*/ 	.word	0x00000060


	//   ....[1]....
        /*0068*/ 	.word	0x00000070


	//   ....[2]....
        /*006c*/ 	.word	0x00000130


	//   ....[3]....
        /*0070*/ 	.word	0x00000290


	//   ....[4]....
        /*0074*/ 	.word	0x00000740


	//   ....[5]....
        /*0078*/ 	.word	0x00001190


	//----- nvinfo : EIATTR_REG_RECONFIG
	.align		4
.L_31:
        /*007c*/ 	.byte	0x01, 0x54
	.zero		2


	//----- nvinfo : EIATTR_SYSCALL_OFFSETS
	.align		4
        /*0080*/ 	.byte	0x04, 0x46
        /*0082*/ 	.short	(.L_33 - .L_32)


	//   ....[0]....
.L_32:
        /*0084*/ 	.word	0x00001350


	//----- nvinfo : EIATTR_MBARRIER_INSTR_OFFSETS
	.align		4
.L_33:
        /*0088*/ 	.byte	0x04, 0x39
        /*008a*/ 	.short	(.L_35 - .L_34)


	//   ....[0]....
.L_34:
        /*008c*/ 	.word	0x00000230
        /*0090*/ 	.word	0x000000ff
        /*0094*/ 	.word	0x00000000
        /*0098*/ 	.short	0x0100
        /*009a*/ 	.byte	0x08
	.zero		1


	//   ....[1]....
        /*009c*/ 	.word	0x00000240
        /*00a0*/ 	.word	0x000000ff
        /*00a4*/ 	.word	0x00000010
        /*00a8*/ 	.short	0x0100
        /*00aa*/ 	.byte	0x08
	.zero		1


	//   ....[2]....
        /*00ac*/ 	.word	0x00000250
        /*00b0*/ 	.word	0x000000ff
        /*00b4*/ 	.word	0x00000008
        /*00b8*/ 	.short	0x0100
        /*00ba*/ 	.byte	0x08
	.zero		1


	//   ....[3]....
        /*00bc*/ 	.word	0x00000260
        /*00c0*/ 	.word	0x000000ff
        /*00c4*/ 	.word	0x00000018
        /*00c8*/ 	.short	0x0100
        /*00ca*/ 	.byte	0x08
	.zero		1


	//   ....[4]....
        /*00cc*/ 	.word	0x00000650
        /*00d0*/ 	.word	0x000000ff
        /*00d4*/ 	.word	0x00000030
        /*00d8*/ 	.short	0x0100
        /*00da*/ 	.byte	0x06
	.zero		1


	//   ....[5]....
        /*00dc*/ 	.word	0x000006e0
        /*00e0*/ 	.word	0x000000ff
        /*00e4*/ 	.word	0x00000038
        /*00e8*/ 	.short	0x0100
        /*00ea*/ 	.byte	0x06
	.zero		1


	//   ....[6]....
        /*00ec*/ 	.word	0x00001410
        /*00f0*/ 	.word	0x00000003
        /*00f4*/ 	.word	0x00000000
        /*00f8*/ 	.short	0x010a
        /*00fa*/ 	.byte	0x3f
	.zero		1


	//   ....[7]....
        /*00fc*/ 	.word	0x00001450
        /*0100*/ 	.word	0x00000003
        /*0104*/ 	.word	0x00000000
        /*0108*/ 	.short	0x010a
        /*010a*/ 	.byte	0x3f
	.zero		1


	//   ....[8]....
        /*010c*/ 	.word	0x00001a50
        /*0110*/ 	.word	0x00000005
        /*0114*/ 	.word	0x00000000
        /*0118*/ 	.short	0x010a
        /*011a*/ 	.byte	0x3f
	.zero		1


	//   ....[9]....
        /*011c*/ 	.word	0x00001a90
        /*0120*/ 	.word	0x00000005
        /*0124*/ 	.word	0x00000000
        /*0128*/ 	.short	0x010a
        /*012a*/ 	.byte	0x3f
	.zero		1


	//   ....[10]....
        /*012c*/ 	.word	0x00001f20
        /*0130*/ 	.word	0x00000005
        /*0134*/ 	.word	0x00000000
        /*0138*/ 	.short	0x0101
        /*013a*/ 	.byte	0x3f
	.zero		1


	//   ....[11]....
        /*013c*/ 	.word	0x00002100
        /*0140*/ 	.word	0x00000003
        /*0144*/ 	.word	0x00000000
        /*0148*/ 	.short	0x0101
        /*014a*/ 	.byte	0x3f
	.zero		1


	//   ....[12]....
        /*014c*/ 	.word	0x0000aef0
        /*0150*/ 	.word	0x00000016
        /*0154*/ 	.word	0x00000010
        /*0158*/ 	.short	0x010a
        /*015a*/ 	.byte	0x3f
	.zero		1


	//   ....[13]....
        /*015c*/ 	.word	0x0000b380
        /*0160*/ 	.word	0x00000005
        /*0164*/ 	.word	0x00000038
        /*0168*/ 	.short	0x0101
        /*016a*/ 	.byte	0x3f
	.zero		1


	//   ....[14]....
        /*016c*/ 	.word	0x0000ba90
        /*0170*/ 	.word	0x00000007
        /*0174*/ 	.word	0x00000000
        /*0178*/ 	.short	0x010a
        /*017a*/ 	.byte	0x3f
	.zero		1


	//   ....[15]....
        /*017c*/ 	.word	0x0000bb10
        /*0180*/ 	.word	0x00000003
        /*0184*/ 	.word	0x00000000
        /*0188*/ 	.short	0x010a
        /*018a*/ 	.byte	0x3f
	.zero		1


	//   ....[16]....
        /*018c*/ 	.word	0x0000bb70
        /*0190*/ 	.word	0x00000003
        /*0194*/ 	.word	0x00000000
        /*0198*/ 	.short	0x010a
        /*019a*/ 	.byte	0x3f
	.zero		1


	//   ....[17]....
        /*019c*/ 	.word	0x0000bbc0
        /*01a0*/ 	.word	0x00000005
        /*01a4*/ 	.word	0x00000000
        /*01a8*/ 	.short	0x010a
        /*01aa*/ 	.byte	0x3f
	.zero		1


	//   ....[18]....
        /*01ac*/ 	.word	0x0000bc90
        /*01b0*/ 	.word	0x00000016
        /*01b4*/ 	.word	0x00000010
        /*01b8*/ 	.short	0x010a
        /*01ba*/ 	.byte	0x3f
	.zero		1


	//   ....[19]....
        /*01bc*/ 	.word	0x0000bd60
        /*01c0*/ 	.word	0x00000007
        /*01c4*/ 	.word	0x00000000
        /*01c8*/ 	.short	0x010a
        /*01ca*/ 	.byte	0x3f
	.zero		1


	//----- nvinfo : EIATTR_NUM_MBARRIERS
	.align		4
.L_35:
        /*01cc*/ 	.byte	0x03, 0x38
        /*01ce*/ 	.short	0x0006


	//----- nvinfo : EIATTR_EXIT_INSTR_OFFSETS
	.align		4
        /*01d0*/ 	.byte	0x04, 0x1c
        /*01d2*/ 	.short	(.L_37 - .L_36)


	//   ....[0]....
.L_36:
        /*01d4*/ 	.word	0x000008a0


	//   ....[1]....
        /*01d8*/ 	.word	0x000010c0


	//   ....[2]....
        /*01dc*/ 	.word	0x0000a610


	//   ....[3]....
        /*01e0*/ 	.word	0x0000ab70


	//   ....[4]....
        /*01e4*/ 	.word	0x0000bb60


	//----- nvinfo : EIATTR_MAX_THREADS
	.align		4
.L_37:
        /*01e8*/ 	.byte	0x04, 0x05
        /*01ea*/ 	.short	(.L_39 - .L_38)
.L_38:
        /*01ec*/ 	.word	0x00000180
        /*01f0*/ 	.word	0x00000001
        /*01f4*/ 	.word	0x00000001


	//----- nvinfo : EIATTR_CRS_STACK_SIZE
	.align		4
.L_39:
        /*01f8*/ 	.byte	0x04, 0x1e
        /*01fa*/ 	.short	(.L_41 - .L_40)
.L_40:
        /*01fc*/ 	.word	0x00000000


	//----- nvinfo : EIATTR_CBANK_PARAM_SIZE
	.align		4
.L_41:
        /*0200*/ 	.byte	0x03, 0x19
        /*0202*/ 	.short	0x0470


	//----- nvinfo : EIATTR_PARAM_CBANK
	.align		4
        /*0204*/ 	.byte	0x04, 0x0a
        /*0206*/ 	.short	(.L_43 - .L_42)
	.align		4
.L_42:
        /*0208*/ 	.word	index@(.nv.constant0._ZN7cutlass13device_kernelINS_4gemm6kernel13GemmUniversalIN4cute5tupleIJiiiiEEENS1_10collective13CollectiveMmaINS1_34MainloopSm90TmaGmmaWarpSpecializedILi2ENS5_IJNS4_1CILi1EEENSA_ILi2EEESB_EEENS1_35KernelTmaWarpSpecializedCooperativeEEENS5_IJNSA_ILi128EEENSA_ILi256EEESG_EEENS_10bfloat16_tENS5_IJlSB_lEEESJ_SK_NS4_8TiledMMAINS4_8MMA_AtomIJNS4_4SM904GMMA28MMA_64x256x16_F32BF16BF16_SSILNSO_5MajorE0ELSQ_0ELNSO_7ScaleInE1ELSR_1EEEEEENS4_6LayoutINS5_IJSC_SB_SB_EEENS5_IJSB_NSA_ILi0EEESW_EEEEENS5_IJNS4_10UnderscoreESZ_SZ_EEEEENS4_23SM90_TMA_LOAD_MULTICASTENS4_14ComposedLayoutINS4_7SwizzleILi3ELi4ELi3EEENS4_18smem_ptr_flag_bitsILi16EEENSU_INS5_IJNSA_ILi8EEENSA_ILi64EEEEEENS5_IJS19_SB_EEEEEEEvNS4_8identityENS4_13SM90_TMA_LOADES1D_vS1E_EENS_8epilogue10collective6detail29Sm90TmaWarpSpecializedAdapterINS1I_15DefaultEpilogueISJ_SK_SK_NS1H_6thread17LinearCombinationISJ_Li1EffLNS1M_9ScaleType4KindE0ELNS_15FloatRoundStyleE2ESJ_EENS1_15EpilogueDefaultEEEEEvvEEEEvNT_6ParamsE)
        /*020c*/ 	.short	0x0210
        /*020e*/ 	.short	0x0470


	//----- nvinfo : EIATTR_SW_WAR
	.align		4
.L_43:
        /*0210*/ 	.byte	0x04, 0x36
        /*0212*/ 	.short	(.L_45 - .L_44)
.L_44:
        /*0214*/ 	.word	0x00000008
.L_45:


//--------------------- .nv.callgraph             --------------------------
	.section	.nv.callgraph,"",@"SHT_CUDA_CALLGRAPH"
	.align	4
	.sectionentsize	8
	.align		4
        /*0000*/ 	.word	0x00000000
	.align		4
        /*0004*/ 	.word	0xffffffff
	.align		4
        /*0008*/ 	.word	index@(_ZN7cutlass13device_kernelINS_4gemm6kernel13GemmUniversalIN4cute5tupleIJiiiiEEENS1_10collective13CollectiveMmaINS1_34MainloopSm90TmaGmmaWarpSpecializedILi2ENS5_IJNS4_1CILi1EEENSA_ILi2EEESB_EEENS1_35KernelTmaWarpSpecializedCooperativeEEENS5_IJNSA_ILi128EEENSA_ILi256EEESG_EEENS_10bfloat16_tENS5_IJlSB_lEEESJ_SK_NS4_8TiledMMAINS4_8MMA_AtomIJNS4_4SM904GMMA28MMA_64x256x16_F32BF16BF16_SSILNSO_5MajorE0ELSQ_0ELNSO_7ScaleInE1ELSR_1EEEEEENS4_6LayoutINS5_IJSC_SB_SB_EEENS5_IJSB_NSA_ILi0EEESW_EEEEENS5_IJNS4_10UnderscoreESZ_SZ_EEEEENS4_23SM90_TMA_LOAD_MULTICASTENS4_14ComposedLayoutINS4_7SwizzleILi3ELi4ELi3EEENS4_18smem_ptr_flag_bitsILi16EEENSU_INS5_IJNSA_ILi8EEENSA_ILi64EEEEEENS5_IJS19_SB_EEEEEEEvNS4_8identityENS4_13SM90_TMA_LOADES1D_vS1E_EENS_8epilogue10collective6detail29Sm90TmaWarpSpecializedAdapterINS1I_15DefaultEpilogueISJ_SK_SK_NS1H_6thread17LinearCombinationISJ_Li1EffLNS1M_9ScaleType4KindE0ELNS_15FloatRoundStyleE2ESJ_EENS1_15EpilogueDefaultEEEEEvvEEEEvNT_6ParamsE)
	.align		4
        /*000c*/ 	.word	index@(__assertfail)
	.align		4
        /*0010*/ 	.word	0x00000000
	.align		4
        /*0014*/ 	.word	0xfffffffe
	.align		4
        /*0018*/ 	.word	0x00000000
	.align		4
        /*001c*/ 	.word	0xfffffffd
	.align		4
        /*0020*/ 	.word	0x00000000
	.align		4
        /*0024*/ 	.word	0xfffffffc


//--------------------- .nv.constant4             --------------------------
	.section	.nv.constant4,"a",@progbits
	.align	8
	.align		8
.nv.constant4:
        /*0000*/ 	.dword	__assertfail
	.align		8
        /*0008*/ 	.dword	__unnamed_1
	.align		8
        /*0010*/ 	.dword	_ZN40_INTERNAL_79147739_4_k_cu_1fee1873_319364cuda3std3__45__cpo5beginE
	.align		8
        /*0018*/ 	.dword	_ZN40_INTERNAL_79147739_4_k_cu_1fee1873_319364cuda3std3__45__cpo3endE
	.align		8
        /*0020*/ 	.dword	_ZN40_INTERNAL_79147739_4_k_cu_1fee1873_319364cuda3std3__45__cpo6cbeginE
	.align		8
        /*0028*/ 	.dword	_ZN40_INTERNAL_79147739_4_k_cu_1fee1873_319364cuda3std3__45__cpo4cendE
	.align		8
        /*0030*/ 	.dword	_ZN40_INTERNAL_79147739_4_k_cu_1fee1873_319364cuda3std3__442_GLOBAL__N__79147739_4_k_cu_1fee1873_319366ignoreE
	.align		8
        /*0038*/ 	.dword	_ZN40_INTERNAL_79147739_4_k_cu_1fee1873_319364cuda3std3__419piecewise_constructE
	.align		8
        /*0040*/ 	.dword	_ZN40_INTERNAL_79147739_4_k_cu_1fee1873_319364cuda3std3__48in_placeE
	.align		8
        /*0048*/ 	.dword	_ZN40_INTERNAL_79147739_4_k_cu_1fee1873_319364cuda3std6ranges3__45__cpo4swapE
	.align		8
        /*0050*/ 	.dword	_ZN40_INTERNAL_79147739_4_k_cu_1fee1873_319364cuda3std6ranges3__45__cpo9iter_moveE
	.align		8
        /*0058*/ 	.dword	_ZN40_INTERNAL_79147739_4_k_cu_1fee1873_319364cute7productE
	.align		8
        /*0060*/ 	.dword	_ZN40_INTERNAL_79147739_4_k_cu_1fee1873_319364cute1_E
	.align		8
        /*0068*/ 	.dword	$str$22
	.align		8
        /*0070*/ 	.dword	$str$23


//--------------------- .text._ZN7cutlass13device_kernelINS_4gemm6kernel13GemmUniversalIN4cute5tupleIJiiiiEEENS1_10collective13CollectiveMmaINS1_34MainloopSm90TmaGmmaWarpSpecializedILi2ENS5_IJNS4_1CILi1EEENSA_ILi2EEESB_EEENS1_35KernelTmaWarpSpecializedCooperativeEEENS5_IJNSA_ILi128EEENSA_ILi256EEESG_EEENS_10bfloat16_tENS5_IJlSB_lEEESJ_SK_NS4_8TiledMMAINS4_8MMA_AtomIJNS4_4SM904GMMA28MMA_64x256x16_F32BF16BF16_SSILNSO_5MajorE0ELSQ_0ELNSO_7ScaleInE1ELSR_1EEEEEENS4_6LayoutINS5_IJSC_SB_SB_EEENS5_IJSB_NSA_ILi0EEESW_EEEEENS5_IJNS4_10UnderscoreESZ_SZ_EEEEENS4_23SM90_TMA_LOAD_MULTICASTENS4_14ComposedLayoutINS4_7SwizzleILi3ELi4ELi3EEENS4_18smem_ptr_flag_bitsILi16EEENSU_INS5_IJNSA_ILi8EEENSA_ILi64EEEEEENS5_IJS19_SB_EEEEEEEvNS4_8identityENS4_13SM90_TMA_LOADES1D_vS1E_EENS_8epilogue10collective6detail29Sm90TmaWarpSpecializedAdapterINS1I_15DefaultEpilogueISJ_SK_SK_NS1H_6thread17LinearCombinationISJ_Li1EffLNS1M_9ScaleType4KindE0ELNS_15FloatRoundStyleE2ESJ_EENS1_15EpilogueDefaultEEEEEvvEEEEvNT_6ParamsE --------------------------
	.section	.text._ZN7cutlass13device_kernelINS_4gemm6kernel13GemmUniversalIN4cute5tupleIJiiiiEEENS1_10collective13CollectiveMmaINS1_34MainloopSm90TmaGmmaWarpSpecializedILi2ENS5_IJNS4_1CILi1EEENSA_ILi2EEESB_EEENS1_35KernelTmaWarpSpecializedCooperativeEEENS5_IJNSA_ILi128EEENSA_ILi256EEESG_EEENS_10bfloat16_tENS5_IJlSB_lEEESJ_SK_NS4_8TiledMMAINS4_8MMA_AtomIJNS4_4SM904GMMA28MMA_64x256x16_F32BF16BF16_SSILNSO_5MajorE0ELSQ_0ELNSO_7ScaleInE1ELSR_1EEEEEENS4_6LayoutINS5_IJSC_SB_SB_EEENS5_IJSB_NSA_ILi0EEESW_EEEEENS5_IJNS4_10UnderscoreESZ_SZ_EEEEENS4_23SM90_TMA_LOAD_MULTICASTENS4_14ComposedLayoutINS4_7SwizzleILi3ELi4ELi3EEENS4_18smem_ptr_flag_bitsILi16EEENSU_INS5_IJNSA_ILi8EEENSA_ILi64EEEEEENS5_IJS19_SB_EEEEEEEvNS4_8identityENS4_13SM90_TMA_LOADES1D_vS1E_EENS_8epilogue10collective6detail29Sm90TmaWarpSpecializedAdapterINS1I_15DefaultEpilogueISJ_SK_SK_NS1H_6thread17LinearCombinationISJ_Li1EffLNS1M_9ScaleType4KindE0ELNS_15FloatRoundStyleE2ESJ_EENS1_15EpilogueDefaultEEEEEvvEEEEvNT_6ParamsE,"ax",@progbits
	.align	128
.text._ZN7cutlass13device_kernelINS_4gemm6kernel13GemmUniversalIN4cute5tupleIJiiiiEEENS1_10collective13CollectiveMmaINS1_34MainloopSm90TmaGmmaWarpSpecializedILi2ENS5_IJNS4_1CILi1EEENSA_ILi2EEESB_EEENS1_35KernelTmaWarpSpecializedCooperativeEEENS5_IJNSA_ILi128EEENSA_ILi256EEESG_EEENS_10bfloat16_tENS5_IJlSB_lEEESJ_SK_NS4_8TiledMMAINS4_8MMA_AtomIJNS4_4SM904GMMA28MMA_64x256x16_F32BF16BF16_SSILNSO_5MajorE0ELSQ_0ELNSO_7ScaleInE1ELSR_1EEEEEENS4_6LayoutINS5_IJSC_SB_SB_EEENS5_IJSB_NSA_ILi0EEESW_EEEEENS5_IJNS4_10UnderscoreESZ_SZ_EEEEENS4_23SM90_TMA_LOAD_MULTICASTENS4_14ComposedLayoutINS4_7SwizzleILi3ELi4ELi3EEENS4_18smem_ptr_flag_bitsILi16EEENSU_INS5_IJNSA_ILi8EEENSA_ILi64EEEEEENS5_IJS19_SB_EEEEEEEvNS4_8identityENS4_13SM90_TMA_LOADES1D_vS1E_EENS_8epilogue10collective6detail29Sm90TmaWarpSpecializedAdapterINS1I_15DefaultEpilogueISJ_SK_SK_NS1H_6thread17LinearCombinationISJ_Li1EffLNS1M_9ScaleType4KindE0ELNS_15FloatRoundStyleE2ESJ_EENS1_15EpilogueDefaultEEEEEvvEEEEvNT_6ParamsE:
        .type           _ZN7cutlass13device_kernelINS_4gemm6kernel13GemmUniversalIN4cute5tupleIJiiiiEEENS1_10collective13CollectiveMmaINS1_34MainloopSm90TmaGmmaWarpSpecializedILi2ENS5_IJNS4_1CILi1EEENSA_ILi2EEESB_EEENS1_35KernelTmaWarpSpecializedCooperativeEEENS5_IJNSA_ILi128EEENSA_ILi256EEESG_EEENS_10bfloat16_tENS5_IJlSB_lEEESJ_SK_NS4_8TiledMMAINS4_8MMA_AtomIJNS4_4SM904GMMA28MMA_64x256x16_F32BF16BF16_SSILNSO_5MajorE0ELSQ_0ELNSO_7ScaleInE1ELSR_1EEEEEENS4_6LayoutINS5_IJSC_SB_SB_EEENS5_IJSB_NSA_ILi0EEESW_EEEEENS5_IJNS4_10UnderscoreESZ_SZ_EEEEENS4_23SM90_TMA_LOAD_MULTICASTENS4_14ComposedLayoutINS4_7SwizzleILi3ELi4ELi3EEENS4_18smem_ptr_flag_bitsILi16EEENSU_INS5_IJNSA_ILi8EEENSA_ILi64EEEEEENS5_IJS19_SB_EEEEEEEvNS4_8identityENS4_13SM90_TMA_LOADES1D_vS1E_EENS_8epilogue10collective6detail29Sm90TmaWarpSpecializedAdapterINS1I_15DefaultEpilogueISJ_SK_SK_NS1H_6thread17LinearCombinationISJ_Li1EffLNS1M_9ScaleType4KindE0ELNS_15FloatRoundStyleE2ESJ_EENS1_15EpilogueDefaultEEEEEvvEEEEvNT_6ParamsE,@function
        .size           _ZN7cutlass13device_kernelINS_4gemm6kernel13GemmUniversalIN4cute5tupleIJiiiiEEENS1_10collective13CollectiveMmaINS1_34MainloopSm90TmaGmmaWarpSpecializedILi2ENS5_IJNS4_1CILi1EEENSA_ILi2EEESB_EEENS1_35KernelTmaWarpSpecializedCooperativeEEENS5_IJNSA_ILi128EEENSA_ILi256EEESG_EEENS_10bfloat16_tENS5_IJlSB_lEEESJ_SK_NS4_8TiledMMAINS4_8MMA_AtomIJNS4_4SM904GMMA28MMA_64x256x16_F32BF16BF16_SSILNSO_5MajorE0ELSQ_0ELNSO_7ScaleInE1ELSR_1EEEEEENS4_6LayoutINS5_IJSC_SB_SB_EEENS5_IJSB_NSA_ILi0EEESW_EEEEENS5_IJNS4_10UnderscoreESZ_SZ_EEEEENS4_23SM90_TMA_LOAD_MULTICASTENS4_14ComposedLayoutINS4_7SwizzleILi3ELi4ELi3EEENS4_18smem_ptr_flag_bitsILi16EEENSU_INS5_IJNSA_ILi8EEENSA_ILi64EEEEEENS5_IJS19_SB_EEEEEEEvNS4_8identityENS4_13SM90_TMA_LOADES1D_vS1E_EENS_8epilogue10collective6detail29Sm90TmaWarpSpecializedAdapterINS1I_15DefaultEpilogueISJ_SK_SK_NS1H_6thread17LinearCombinationISJ_Li1EffLNS1M_9ScaleType4KindE0ELNS_15FloatRoundStyleE2ESJ_EENS1_15EpilogueDefaultEEEEEvvEEEEvNT_6ParamsE,(.L_x_321 - _ZN7cutlass13device_kernelINS_4gemm6kernel13GemmUniversalIN4cute5tupleIJiiiiEEENS1_10collective13CollectiveMmaINS1_34MainloopSm90TmaGmmaWarpSpecializedILi2ENS5_IJNS4_1CILi1EEENSA_ILi2EEESB_EEENS1_35KernelTmaWarpSpecializedCooperativeEEENS5_IJNSA_ILi128EEENSA_ILi256EEESG_EEENS_10bfloat16_tENS5_IJlSB_lEEESJ_SK_NS4_8TiledMMAINS4_8MMA_AtomIJNS4_4SM904GMMA28MMA_64x256x16_F32BF16BF16_SSILNSO_5MajorE0ELSQ_0ELNSO_7ScaleInE1ELSR_1EEEEEENS4_6LayoutINS5_IJSC_SB_SB_EEENS5_IJSB_NSA_ILi0EEESW_EEEEENS5_IJNS4_10UnderscoreESZ_SZ_EEEEENS4_23SM90_TMA_LOAD_MULTICASTENS4_14ComposedLayoutINS4_7SwizzleILi3ELi4ELi3EEENS4_18smem_ptr_flag_bitsILi16EEENSU_INS5_IJNSA_ILi8EEENSA_ILi64EEEEEENS5_IJS19_SB_EEEEEEEvNS4_8identityENS4_13SM90_TMA_LOADES1D_vS1E_EENS_8epilogue10collective6detail29Sm90TmaWarpSpecializedAdapterINS1I_15DefaultEpilogueISJ_SK_SK_NS1H_6thread17LinearCombinationISJ_Li1EffLNS1M_9ScaleType4KindE0ELNS_15FloatRoundStyleE2ESJ_EENS1_15EpilogueDefaultEEEEEvvEEEEvNT_6ParamsE)
        .other          _ZN7cutlass13device_kernelINS_4gemm6kernel13GemmUniversalIN4cute5tupleIJiiiiEEENS1_10collective13CollectiveMmaINS1_34MainloopSm90TmaGmmaWarpSpecializedILi2ENS5_IJNS4_1CILi1EEENSA_ILi2EEESB_EEENS1_35KernelTmaWarpSpecializedCooperativeEEENS5_IJNSA_ILi128EEENSA_ILi256EEESG_EEENS_10bfloat16_tENS5_IJlSB_lEEESJ_SK_NS4_8TiledMMAINS4_8MMA_AtomIJNS4_4SM904GMMA28MMA_64x256x16_F32BF16BF16_SSILNSO_5MajorE0ELSQ_0ELNSO_7ScaleInE1ELSR_1EEEEEENS4_6LayoutINS5_IJSC_SB_SB_EEENS5_IJSB_NSA_ILi0EEESW_EEEEENS5_IJNS4_10UnderscoreESZ_SZ_EEEEENS4_23SM90_TMA_LOAD_MULTICASTENS4_14ComposedLayoutINS4_7SwizzleILi3ELi4ELi3EEENS4_18smem_ptr_flag_bitsILi16EEENSU_INS5_IJNSA_ILi8EEENSA_ILi64EEEEEENS5_IJS19_SB_EEEEEEEvNS4_8identityENS4_13SM90_TMA_LOADES1D_vS1E_EENS_8epilogue10collective6detail29Sm90TmaWarpSpecializedAdapterINS1I_15DefaultEpilogueISJ_SK_SK_NS1H_6thread17LinearCombinationISJ_Li1EffLNS1M_9ScaleType4KindE0ELNS_15FloatRoundStyleE2ESJ_EENS1_15EpilogueDefaultEEEEEvvEEEEvNT_6ParamsE,@"STO_CUDA_ENTRY STV_DEFAULT"
_ZN7cutlass13device_kernelINS_4gemm6kernel13GemmUniversalIN4cute5tupleIJiiiiEEENS1_10collective13CollectiveMmaINS1_34MainloopSm90TmaGmmaWarpSpecializedILi2ENS5_IJNS4_1CILi1EEENSA_ILi2EEESB_EEENS1_35KernelTmaWarpSpecializedCooperativeEEENS5_IJNSA_ILi128EEENSA_ILi256EEESG_EEENS_10bfloat16_tENS5_IJlSB_lEEESJ_SK_NS4_8TiledMMAINS4_8MMA_AtomIJNS4_4SM904GMMA28MMA_64x256x16_F32BF16BF16_SSILNSO_5MajorE0ELSQ_0ELNSO_7ScaleInE1ELSR_1EEEEEENS4_6LayoutINS5_IJSC_SB_SB_EEENS5_IJSB_NSA_ILi0EEESW_EEEEENS5_IJNS4_10UnderscoreESZ_SZ_EEEEENS4_23SM90_TMA_LOAD_MULTICASTENS4_14ComposedLayoutINS4_7SwizzleILi3ELi4ELi3EEENS4_18smem_ptr_flag_bitsILi16EEENSU_INS5_IJNSA_ILi8EEENSA_ILi64EEEEEENS5_IJS19_SB_EEEEEEEvNS4_8identityENS4_13SM90_TMA_LOADES1D_vS1E_EENS_8epilogue10collective6detail29Sm90TmaWarpSpecializedAdapterINS1I_15DefaultEpilogueISJ_SK_SK_NS1H_6thread17LinearCombinationISJ_Li1EffLNS1M_9ScaleType4KindE0ELNS_15FloatRoundStyleE2ESJ_EENS1_15EpilogueDefaultEEEEEvvEEEEvNT_6ParamsE:
[----:B------:R-:W0:Y:S01]  /*0000*/  LDC R1, c[0x0][0x28] ;  /* 0x00000a00ff017b82 */ /* 0x000e220000000800 */
[----:B------:R-:W1:Y:S01]  /*0010*/  S2R R18, SR_TID.X ;  /* 0x0000000000127919 */ /* 0x000e620000002100 */
[----:B------:R-:W-:Y:S01]  /*0020*/  ELECT P0, URZ, PT ;  /* 0x00000000003f782f */ /* 0x000fe20003800000 */
[----:B------:R-:W-:Y:S01]  /*0030*/  BSSY B0, `(.L_x_0) ;  /* 0x000000f000007945 */ /* 0x000fe20003800000 */
[--C-:B-1----:R-:W-:Y:S02]  /*0040*/  SHF.R.U32.HI R0, RZ, 0x5, R18.reuse ;  /* 0x00000005ff007819 */ /* 0x102fe40000011612 */
[----:B------:R-:W-:-:S03]  /*0050*/  SHF.R.U32.HI R3, RZ, 0x7, R18 ;  /* 0x00000007ff037819 */ /* 0x000fc60000011612 */
[----:B------:R-:W1:Y:S04]  /*0060*/  SHFL.IDX PT, R2, R0, RZ, 0x1f ;  /* 0x00001fff00027589 */ /* 0x000e6800000e0000 */
[----:B------:R2:W3:Y:S01]  /*0070*/  SHFL.IDX PT, R5, R3, RZ, 0x1f ;  /* 0x00001fff03057589 */ /* 0x0004e200000e0000 */
[----:B-1----:R-:W-:-:S13]  /*0080*/  ISETP.NE.OR P0, PT, R2, RZ, !P0 ;  /* 0x000000ff0200720c */ /* 0x002fda0004705670 */
[----:B0-23--:R-:W-:Y:S05]  /*0090*/  @P0 BRA `(.L_x_1) ;  /* 0x0000000000200947 */ /* 0x00dfea0003800000 */
[----:B------:R-:W-:Y:S02]  /*00a0*/  ULDC.64 UR4, c[0x0][0x198] ;  /* 0x0000660000047ab9 */ /* 0x000fe40000000a00 */
[----:B------:R-:W-:Y:S02]  /*00b0*/  UIADD3 UR6, UP0, UR4, 0xf0, URZ ;  /* 0x000000f004067890 */ /* 0x000fe4000ff1e03f */
[----:B------:R-:W-:Y:S02]  /*00c0*/  UIADD3 UR4, UP1, UR4, 0x1f0, URZ ;  /* 0x000001f004047890 */ /* 0x000fe4000ff3e03f */
[----:B------:R-:W-:Y:S02]  /*00d0*/  UIADD3.X UR7, URZ, UR5, URZ, UP0, !UPT ;  /* 0x000000053f077290 */ /* 0x000fe400087fe43f */
[----:B------:R-:W-:-:S07]  /*00e0*/  UIADD3.X UR5, URZ, UR5, URZ, UP1, !UPT ;  /* 0x000000053f057290 */ /* 0x000fce0008ffe43f */
[----:B------:R0:W-:Y:S02]  /*00f0*/  UTMACCTL.PF [UR6] ;  /* 0x00000000060079b9 */ /* 0x0001e40008040000 */
[----:B------:R0:W-:Y:S02]  /*0100*/  UTMACCTL.PF [UR4] ;  /* 0x00000000040079b9 */ /* 0x0001e40008040000 */
[----:B0-----:R-:W-:Y:S01]  /*0110*/  NOP ;  /* 0x0000000000007918 */ /* 0x001fe20000000000 */
.L_x_1:
[----:B------:R-:W-:Y:S05]  /*0120*/  BSYNC B0 ;  /* 0x0000000000007941 */ /* 0x000fea0003800000 */
.L_x_0:
[----:B------:R-:W0:Y:S02]  /*0130*/  SHFL.IDX PT, R3, R0, RZ, 0x1f ;  /* 0x00001fff00037589 */ /* 0x000e2400000e0000 */
[----:B0-----:R-:W-:-:S13]  /*0140*/  ISETP.NE.AND P0, PT, R3, RZ, PT ;  /* 0x000000ff0300720c */ /* 0x001fda0003f05270 */
[----:B------:R-:W-:Y:S05]  /*0150*/  @P0 BRA `(.L_x_2) ;  /* 0x0000000000480947 */ /* 0x000fea0003800000 */
[----:B------:R-:W0:Y:S01]  /*0160*/  S2UR UR8, SR_CgaCtaId ;  /* 0x00000000000879c3 */ /* 0x000e220000008800 */
[----:B------:R-:W-:Y:S01]  /*0170*/  UMOV UR4, 0x400 ;  /* 0x0000040000047882 */ /* 0x000fe20000000000 */
[----:B------:R-:W-:Y:S01]  /*0180*/  UMOV UR5, 0x1 ;  /* 0x0000000100057882 */ /* 0x000fe20000000000 */
[----:B------:R-:W-:Y:S01]  /*0190*/  UMOV UR6, 0x4 ;  /* 0x0000000400067882 */ /* 0x000fe20000000000 */
[----:B------:R-:W-:Y:S01]  /*01a0*/  ELECT P0, URZ, PT ;  /* 0x00000000003f782f */ /* 0x000fe20003800000 */
[----:B------:R-:W-:-:S04]  /*01b0*/  UIADD3 UR6, -UR6, 0x100000, URZ ;  /* 0x0010000006067890 */ /* 0x000fc8000fffe13f */
[----:B------:R-:W-:Y:S02]  /*01c0*/  USHF.L.U32 UR7, UR6, 0xb, URZ ;  /* 0x0000000b06077899 */ /* 0x000fe4000800063f */
[----:B------:R-:W-:Y:S02]  /*01d0*/  USHF.L.U32 UR6, UR6, 0x1, URZ ;  /* 0x0000000106067899 */ /* 0x000fe4000800063f */
[----:B0-----:R-:W-:Y:S02]  /*01e0*/  ULEA UR8, UR8, UR4, 0x18 ;  /* 0x0000000408087291 */ /* 0x001fe4000f8ec03f */
[----:B------:R-:W-:-:S04]  /*01f0*/  UIADD3 UR4, -UR5, 0x100000, URZ ;  /* 0x0010000005047890 */ /* 0x000fc8000fffe13f */
[----:B------:R-:W-:Y:S02]  /*0200*/  USHF.L.U32 UR5, UR4, 0xb, URZ ;  /* 0x0000000b04057899 */ /* 0x000fe4000800063f */
[----:B------:R-:W-:Y:S01]  /*0210*/  USHF.L.U32 UR4, UR4, 0x1, URZ ;  /* 0x0000000104047899 */ /* 0x000fe2000800063f */
[----:B------:R-:W0:Y:S11]  /*0220*/  FENCE.VIEW.ASYNC.S ;  /* 0x00000000000073c6 */ /* 0x000e360000000000 */
[----:B0-----:R0:W1:Y:S01]  /*0230*/  SYNCS.EXCH.64 URZ, [UR8], UR4 ;  /* 0x00000004083f75b2 */ /* 0x0010620008000100 */
[----:B------:R0:W2:Y:S01]  /*0240*/  SYNCS.EXCH.64 URZ, [UR8+0x10], UR6 ;  /* 0x00001006083f75b2 */ /* 0x0000a20008000100 */
[----:B------:R0:W3:Y:S01]  /*0250*/  SYNCS.EXCH.64 URZ, [UR8+0x8], UR4 ;  /* 0x00000804083f75b2 */ /* 0x0000e20008000100 */
[----:B------:R0:W4:Y:S01]  /*0260*/  SYNCS.EXCH.64 URZ, [UR8+0x18], UR6 ;  /* 0x00001806083f75b2 */ /* 0x0001220008000100 */
[----:B------:R-:W-:Y:S01]  /*0270*/  NOP ;  /* 0x0000000000007918 */ /* 0x000fe20000000000 */
.L_x_2:
[----:B------:R-:W-:Y:S01]  /*0280*/  SHF.R.S32.HI R7, RZ, 0x1f, R18 ;  /* 0x0000001fff077819 */ /* 0x000fe20000011412 */
[----:B------:R-:W5:Y:S01]  /*0290*/  SHFL.IDX PT, R0, R0, RZ, 0x1f ;  /* 0x00001fff00007589 */ /* 0x000f6200000e0000 */
[----:B0-----:R-:W0:Y:S01]  /*02a0*/  S2UR UR8, SR_CTAID.X ;  /* 0x00000000000879c3 */ /* 0x001e220000002500 */
[----:B------:R-:W-:Y:S02]  /*02b0*/  ELECT P0, URZ, PT ;  /* 0x00000000003f782f */ /* 0x000fe40003800000 */
[----:B------:R-:W-:Y:S01]  /*02c0*/  LEA.HI R7, R7, R18, RZ, 0x7 ;  /* 0x0000001207077211 */ /* 0x000fe200078f38ff */
[----:B------:R-:W1:Y:S01]  /*02d0*/  S2R R4, SR_CTAID.Y ;  /* 0x0000000000047919 */ /* 0x000e620000002600 */
[----:B------:R-:W-:Y:S01]  /*02e0*/  ULDC UR4, c[0x0][0x154] ;  /* 0x0000550000047ab9 */ /* 0x000fe20000000800 */
[----:B------:R-:W-:Y:S01]  /*02f0*/  NOP ;  /* 0x0000000000007918 */ /* 0x000fe20000000000 */
[----:B------:R-:W-:Y:S01]  /*0300*/  LOP3.LUT R7, R7, 0xffffff80, RZ, 0xc0, !PT ;  /* 0xffffff8007077812 */ /* 0x000fe200078ec0ff */
[----:B------:R-:W-:Y:S01]  /*0310*/  NOP ;  /* 0x0000000000007918 */ /* 0x000fe20000000000 */
[----:B------:R-:W2:Y:S03]  /*0320*/  LDC R12, c[0x0][0x140] ;  /* 0x00005000ff0c7b82 */ /* 0x000ea60000000800 */
[----:B------:R-:W-:-:S05]  /*0330*/  IMAD.IADD R7, R18, 0x1, -R7 ;  /* 0x0000000112077824 */ /* 0x000fca00078e0a07 */
[----:B------:R-:W-:Y:S02]  /*0340*/  SHF.R.S32.HI R6, RZ, 0x1f, R7 ;  /* 0x0000001fff067819 */ /* 0x000fe40000011407 */
[----:B------:R-:W-:Y:S02]  /*0350*/  LOP3.LUT P2, RZ, R7, 0x7, RZ, 0xc0, !PT ;  /* 0x0000000707ff7812 */ /* 0x000fe4000784c0ff */
[----:B------:R-:W-:Y:S02]  /*0360*/  LEA.HI R6, R6, R7, RZ, 0x3 ;  /* 0x0000000706067211 */ /* 0x000fe400078f18ff */
[----:B-----5:R-:W-:Y:S02]  /*0370*/  ISETP.NE.OR P0, PT, R0, RZ, !P0 ;  /* 0x000000ff0000720c */ /* 0x020fe40004705670 */
[--C-:B------:R-:W-:Y:S02]  /*0380*/  SHF.R.S32.HI R0, RZ, 0x3, R6.reuse ;  /* 0x00000003ff007819 */ /* 0x100fe40000011406 */
[----:B------:R-:W-:-:S02]  /*0390*/  SHF.R.S32.HI R9, RZ, 0x1f, R6 ;  /* 0x0000001fff097819 */ /* 0x000fc40000011406 */
[----:B------:R-:W-:Y:S02]  /*03a0*/  SHF.R.S32.HI R6, RZ, 0x1f, R3 ;  /* 0x0000001fff067819 */ /* 0x000fe40000011403 */
[----:B------:R-:W-:Y:S02]  /*03b0*/  LEA.HI R9, R9, R0, RZ, 0x2 ;  /* 0x0000000009097211 */ /* 0x000fe400078f10ff */
[----:B------:R-:W-:Y:S02]  /*03c0*/  LEA.HI R6, R6, R3, RZ, 0x2 ;  /* 0x0000000306067211 */ /* 0x000fe400078f10ff */
[----:B-1----:R-:W-:Y:S01]  /*03d0*/  I2FP.F32.U32 R8, R4 ;  /* 0x0000000400087245 */ /* 0x002fe20000201000 */
[----:B------:R-:W-:Y:S01]  /*03e0*/  VOTEU.ALL UP0, P0 ;  /* 0x00000000003f7886 */ /* 0x000fe20000000000 */
[----:B------:R-:W-:Y:S01]  /*03f0*/  LOP3.LUT R6, R6, 0x3ffffffc, RZ, 0xc0, !PT ;  /* 0x3ffffffc06067812 */ /* 0x000fe200078ec0ff */
[----:B------:R-:W-:Y:S01]  /*0400*/  VOTEU.ALL UP1, P0 ;  /* 0x00000000003f7886 */ /* 0x000fe20000020000 */
[----:B------:R-:W-:Y:S01]  /*0410*/  LOP3.LUT R9, R9, 0xfffffffc, RZ, 0xc0, !PT ;  /* 0xfffffffc09097812 */ /* 0x000fe200078ec0ff */
[----:B------:R-:W-:Y:S01]  /*0420*/  FMUL R10, R8, UR4 ;  /* 0x00000004080a7c20 */ /* 0x000fe20008400000 */
[----:B------:R-:W1:Y:S01]  /*0430*/  @!UP0 S2UR UR7, SR_CgaCtaId ;  /* 0x00000000000789c3 */ /* 0x000e620000008800 */
[----:B------:R-:W-:Y:S01]  /*0440*/  IMAD.IADD R11, R3, 0x1, -R6 ;  /* 0x00000001030b7824 */ /* 0x000fe200078e0a06 */
[----:B0-----:R-:W-:Y:S01]  /*0450*/  I2FP.F32.U32 R6, UR8 ;  /* 0x0000000800067c45 */ /* 0x001fe20008201000 */
[----:B------:R-:W-:Y:S01]  /*0460*/  IMAD.IADD R0, R0, 0x1, -R9 ;  /* 0x0000000100007824 */ /* 0x000fe200078e0a09 */
[----:B------:R-:W-:Y:S01]  /*0470*/  ULDC UR4, c[0x0][0x150] ;  /* 0x0000540000047ab9 */ /* 0x000fe20000000800 */
[----:B------:R-:W0:Y:S01]  /*0480*/  F2I.U32.TRUNC.NTZ R10, R10 ;  /* 0x0000000a000a7305 */ /* 0x000e22000020f000 */
[----:B------:R-:W-:Y:S01]  /*0490*/  SHF.R.S32.HI R3, RZ, 0x1f, R2 ;  /* 0x0000001fff037819 */ /* 0x000fe20000011402 */
[----:B------:R-:W-:Y:S01]  /*04a0*/  FMUL R6, R6, UR4 ;  /* 0x0000000406067c20 */ /* 0x000fe20008400000 */
[----:B------:R-:W5:Y:S01]  /*04b0*/  LDC R9, c[0x0][0x148] ;  /* 0x00005200ff097b82 */ /* 0x000f620000000800 */
[----:B------:R-:W-:Y:S01]  /*04c0*/  IMAD R11, R11, 0x4, R0 ;  /* 0x000000040b0b7824 */ /* 0x000fe200078e0200 */
[----:B------:R-:W-:Y:S01]  /*04d0*/  LEA.HI R3, R3, R2, RZ, 0x2 ;  /* 0x0000000203037211 */ /* 0x000fe200078f10ff */
[----:B------:R-:W-:Y:S01]  /*04e0*/  UMOV UR4, 0x20 ;  /* 0x0000002000047882 */ /* 0x000fe20000000000 */
[----:B------:R-:W-:Y:S01]  /*04f0*/  @!UP0 UMOV UR6, 0x400 ;  /* 0x0000040000068882 */ /* 0x000fe20000000000 */
[----:B------:R-:W3:Y:S01]  /*0500*/  F2I.U32.TRUNC.NTZ R6, R6 ;  /* 0x0000000600067305 */ /* 0x000ee2000020f000 */
[----:B------:R-:W-:Y:S01]  /*0510*/  LOP3.LUT R3, R3, 0xfffffffc, RZ, 0xc0, !PT ;  /* 0xfffffffc03037812 */ /* 0x000fe200078ec0ff */
[----:B------:R-:W-:Y:S01]  /*0520*/  IMAD.SHL.U32 R22, R11, 0x4, RZ ;  /* 0x000000040b167824 */ /* 0x000fe200078e00ff */
[----:B------:R-:W4:Y:S01]  /*0530*/  LDC R8, c[0x0][0x144] ;  /* 0x00005100ff087b82 */ /* 0x000f220000000800 */
[----:B------:R-:W-:-:S04]  /*0540*/  @!UP0 UIADD3 UR4, -UR4, 0x100000, URZ ;  /* 0x0010000004048890 */ /* 0x000fc8000fffe13f */
[----:B------:R-:W-:Y:S02]  /*0550*/  @!UP0 USHF.L.U32 UR5, UR4, 0xb, URZ ;  /* 0x0000000b04058899 */ /* 0x000fe4000800063f */
[----:B------:R-:W-:Y:S01]  /*0560*/  @!UP0 USHF.L.U32 UR4, UR4, 0x1, URZ ;  /* 0x0000000104048899 */ /* 0x000fe2000800063f */
[----:B--2---:R-:W-:Y:S01]  /*0570*/  ISETP.EQ.U32.AND P3, PT, R12, 0x1, PT ;  /* 0x000000010c00780c */ /* 0x004fe20003f62070 */
[----:B------:R-:W-:Y:S01]  /*0580*/  IMAD.IADD R0, R2, 0x1, -R3 ;  /* 0x0000000102007824 */ /* 0x000fe200078e0a03 */
[----:B------:R-:W-:Y:S01]  /*0590*/  LOP3.LUT R22, R11, 0xc, R22, 0x78, !PT ;  /* 0x0000000c0b167812 */ /* 0x000fe200078e7816 */
[----:B0-----:R-:W-:Y:S01]  /*05a0*/  IMAD.MOV R14, RZ, RZ, -R10 ;  /* 0x000000ffff0e7224 */ /* 0x001fe200078e0a0a */
[----:B-1----:R-:W-:Y:S02]  /*05b0*/  @!UP0 ULEA UR6, UR7, UR6, 0x18 ;  /* 0x0000000607068291 */ /* 0x002fe4000f8ec03f */
[----:B------:R-:W-:Y:S01]  /*05c0*/  ISETP.NE.AND P1, PT, R0, 0x3, PT ;  /* 0x000000030000780c */ /* 0x000fe20003f25270 */
[----:B------:R-:W-:Y:S01]  /*05d0*/  VOTEU.ALL UP0, P0 ;  /* 0x00000000003f7886 */ /* 0x000fe20000000000 */
[----:B------:R-:W-:Y:S01]  /*05e0*/  ISETP.LT.U32.AND P0, PT, R22, 0x2, !P2 ;  /* 0x000000021600780c */ /* 0x000fe20005701070 */
[----:B---3--:R-:W-:Y:S01]  /*05f0*/  IMAD.MOV R3, RZ, RZ, -R6 ;  /* 0x000000ffff037224 */ /* 0x008fe200078e0a06 */
[----:B------:R-:W-:-:S02]  /*0600*/  ISETP.EQ.OR P1, PT, R0, RZ, !P1 ;  /* 0x000000ff0000720c */ /* 0x000fc40004f22670 */
[----:B------:R-:W-:Y:S01]  /*0610*/  ISETP.NE.AND P2, PT, R5, RZ, PT ;  /* 0x000000ff0500720c */ /* 0x000fe20003f45270 */
[----:B-----5:R-:W-:Y:S01]  /*0620*/  IMAD R7, R9, R14, R4 ;  /* 0x0000000e09077224 */ /* 0x020fe200078e0204 */
[----:B------:R-:W-:Y:S01]  /*0630*/  ISETP.EQ.AND P1, PT, R5, RZ, P1 ;  /* 0x000000ff0500720c */ /* 0x000fe20000f22270 */
[----:B------:R-:W0:Y:S02]  /*0640*/  FENCE.VIEW.ASYNC.S ;  /* 0x00000000000073c6 */ /* 0x000e240000000000 */
[----:B0-----:R0:W1:Y:S01]  /*0650*/  @!UP0 SYNCS.EXCH.64 URZ, [UR6+0x30], UR4 ;  /* 0x00003004063f85b2 */ /* 0x0010620008000100 */
[----:B------:R-:W-:Y:S02]  /*0660*/  ISETP.NE.AND P4, PT, R7, R22, PT ;  /* 0x000000160700720c */ /* 0x000fe40003f85270 */
[----:B------:R-:W-:Y:S01]  /*0670*/  SEL R19, RZ, 0x1, !P1 ;  /* 0x00000001ff137807 */ /* 0x000fe20004800000 */
[----:B----4-:R-:W-:Y:S02]  /*0680*/  IMAD R3, R8, R3, UR8 ;  /* 0x0000000808037e24 */ /* 0x010fe4000f8e0203 */
[----:B------:R-:W-:-:S03]  /*0690*/  VIADD R8, R5, 0xffffffff ;  /* 0xffffffff05087836 */ /* 0x000fc60000000000 */
[----:B------:R-:W-:Y:S02]  /*06a0*/  ISETP.EQ.OR P4, PT, R3, RZ, !P4 ;  /* 0x000000ff0300720c */ /* 0x000fe40006782670 */
[----:B------:R-:W-:Y:S02]  /*06b0*/  ISETP.GE.U32.AND P5, PT, R8, 0x2, PT ;  /* 0x000000020800780c */ /* 0x000fe40003fa6070 */
[----:B------:R-:W-:Y:S02]  /*06c0*/  PLOP3.LUT P0, PT, P0, P4, PT, 0x80, 0x0 ;  /* 0x000000000000781c */ /* 0x000fe40000709070 */
[----:B------:R-:W-:Y:S01]  /*06d0*/  SEL R19, R19, 0x2, P5 ;  /* 0x0000000213137807 */ /* 0x000fe20002800000 */
[----:B------:R0:W2:Y:S01]  /*06e0*/  @!UP1 SYNCS.EXCH.64 URZ, [UR6+0x38], UR4 ;  /* 0x00003804063f95b2 */ /* 0x0000a20008000100 */
[----:B------:R-:W-:Y:S01]  /*06f0*/  P2R R156, PR, RZ, 0x1 ;  /* 0x00000001ff9c7803 */ /* 0x000fe20000000000 */
[----:B------:R-:W-:Y:S01]  /*0700*/  NOP ;  /* 0x0000000000007918 */ /* 0x000fe20000000000 */
[----:B------:R-:W-:Y:S07]  /*0710*/  @!P3 BRA `(.L_x_3) ;  /* 0x000000000008b947 */ /* 0x000fee0003800000 */
[----:B-12---:R-:W-:Y:S01]  /*0720*/  UCGABAR_ARV ;  /* 0x00000000000079c7 */ /* 0x006fe20008000000 */
[----:B------:R-:W-:Y:S05]  /*0730*/  BRA `(.L_x_4) ;  /* 0x0000000000047947 */ /* 0x000fea0003800000 */
.L_x_3:
[----:B-12---:R-:W-:Y:S01]  /*0740*/  NOP ;  /* 0x0000000000007918 */ /* 0x006fe20000000000 */
.L_x_4:
[----:B------:R-:W1:Y:S01]  /*0750*/  LDC R2, c[0x0][0x65c] ;  /* 0x00019700ff027b82 */ /* 0x000e620000000800 */
[----:B------:R-:W-:Y:S02]  /*0760*/  IMAD.U32 R6, RZ, RZ, UR8 ;  /* 0x00000008ff067e24 */ /* 0x000fe4000f8e00ff */
[----:B------:R-:W-:Y:S01]  /*0770*/  IMAD.MOV.U32 R7, RZ, RZ, RZ ;  /* 0x000000ffff077224 */ /* 0x000fe200078e00ff */
[----:B-1----:R-:W-:-:S04]  /*0780*/  ISETP.NE.AND P1, PT, R2, 0x1, PT ;  /* 0x000000010200780c */ /* 0x002fc80003f25270 */
[----:B------:R-:W-:-:S09]  /*0790*/  P2R R5, PR, RZ, 0x2 ;  /* 0x00000002ff057803 */ /* 0x000fd20000000000 */
[----:B------:R-:W1:Y:S01]  /*07a0*/  @P1 LDC R17, c[0x0][0x10] ;  /* 0x00000400ff111b82 */ /* 0x000e620000000800 */
[----:B------:R-:W-:Y:S02]  /*07b0*/  @P1 IMAD.MOV.U32 R5, RZ, RZ, RZ ;  /* 0x000000ffff051224 */ /* 0x000fe400078e00ff */
[----:B------:R-:W-:-:S05]  /*07c0*/  @P1 IMAD.MOV.U32 R13, RZ, RZ, RZ ;  /* 0x000000ffff0d1224 */ /* 0x000fca00078e00ff */
[----:B------:R-:W2:Y:S01]  /*07d0*/  @!P1 LDC R11, c[0x0][0xc] ;  /* 0x00000300ff0b9b82 */ /* 0x000ea20000000800 */
[----:B-1----:R-:W-:-:S04]  /*07e0*/  @P1 IMAD.WIDE.U32 R16, R17, UR8, R4 ;  /* 0x0000000811101c25 */ /* 0x002fc8000f8e0004 */
[----:B------:R-:W-:Y:S02]  /*07f0*/  @P1 IMAD.IADD R17, R17, 0x1, R13 ;  /* 0x0000000111111824 */ /* 0x000fe400078e020d */
[----:B--2---:R-:W-:-:S04]  /*0800*/  @!P1 IMAD.WIDE.U32 R6, R4, R11, R6 ;  /* 0x0000000b04069225 */ /* 0x004fc800078e0006 */
[----:B------:R-:W-:Y:S02]  /*0810*/  @!P1 IMAD.MOV.U32 R16, RZ, RZ, R6 ;  /* 0x000000ffff109224 */ /* 0x000fe400078e0006 */
[----:B------:R-:W-:Y:S01]  /*0820*/  @!P1 IMAD.MOV.U32 R17, RZ, RZ, R7 ;  /* 0x000000ffff119224 */ /* 0x000fe200078e0007 */
[----:B------:R-:W-:Y:S06]  /*0830*/  @!P3 BRA `(.L_x_5) ;  /* 0x00000000000cb947 */ /* 0x000fec0003800000 */
[----:B------:R-:W-:Y:S01]  /*0840*/  UCGABAR_WAIT ;  /* 0x0000000000007dc7 */ /* 0x000fe20008000000 */
[----:B------:R-:W-:Y:S01]  /*0850*/  CCTL.IVALL ;  /* 0x00000000ff00798f */ /* 0x000fe20002000000 */
[----:B------:R-:W-:Y:S05]  /*0860*/  BRA `(.L_x_6) ;  /* 0x0000000000047947 */ /* 0x000fea0003800000 */
.L_x_5:
[----:B------:R-:W-:Y:S06]  /*0870*/  BAR.SYNC.DEFER_BLOCKING 0x0 ;  /* 0x0000000000007b1d */ /* 0x000fec0000010000 */
.L_x_6:
[----:B------:R-:W-:Y:S05]  /*0880*/  @!P2 BRA `(.L_x_7) ;  /* 0x0000009c0064a947 */ /* 0x000fea0003800000 */
[----:B------:R-:W-:-:S13]  /*0890*/  ISETP.GT.U32.AND P0, PT, R8, 0x1, PT ;  /* 0x000000010800780c */ /* 0x000fda0003f04070 */
[----:B0-----:R-:W-:Y:S05]  /*08a0*/  @P0 EXIT ;  /* 0x000000000000094d */ /* 0x001fea0003800000 */
[----:B------:R-:W-:Y:S01]  /*08b0*/  ULDC.64 UR4, c[0x0][0x650] ;  /* 0x0001940000047ab9 */ /* 0x000fe20000000a00 */
[----:B------:R-:W-:Y:S01]  /*08c0*/  PRMT R0, RZ, 0x7610, R0 ;  /* 0x00007610ff007816 */ /* 0x000fe20000000000 */
[----:B------:R-:W-:Y:S01]  /*08d0*/  IMAD.MOV.U32 R153, RZ, RZ, -0x1 ;  /* 0xffffffffff997424 */ /* 0x000fe200078e00ff */
[----:B------:R-:W-:Y:S01]  /*08e0*/  ISETP.GE.U32.AND P0, PT, R16, UR4, PT ;  /* 0x0000000410007c0c */ /* 0x000fe2000bf06070 */
[----:B------:R-:W-:Y:S02]  /*08f0*/  IMAD.MOV.U32 R152, RZ, RZ, -0x1 ;  /* 0xffffffffff987424 */ /* 0x000fe400078e00ff */
[----:B------:R-:W-:Y:S01]  /*0900*/  IMAD.MOV.U32 R23, RZ, RZ, -0x1 ;  /* 0xffffffffff177424 */ /* 0x000fe200078e00ff */
[----:B------:R-:W-:-:S13]  /*0910*/  ISETP.GE.U32.AND.EX P0, PT, R17, UR5, PT, P0 ;  /* 0x0000000511007c0c */ /* 0x000fda000bf06100 */
[----:B------:R-:W-:Y:S05]  /*0920*/  @P0 BRA `(.L_x_8) ;  /* 0x00000004002c0947 */ /* 0x000fea0003800000 */
[----:B------:R-:W0:Y:S01]  /*0930*/  LDC.64 R20, c[0x0][0x628] ;  /* 0x00018a00ff147b82 */ /* 0x000e220000000a00 */
[----:B------:R-:W-:Y:S02]  /*0940*/  IMAD.MOV.U32 R6, RZ, RZ, R16 ;  /* 0x000000ffff067224 */ /* 0x000fe400078e0010 */
[----:B------:R-:W-:-:S05]  /*0950*/  IMAD.MOV.U32 R7, RZ, RZ, R17 ;  /* 0x000000ffff077224 */ /* 0x000fca00078e0011 */
[----:B------:R-:W1:Y:S08]  /*0960*/  LDC R0, c[0x0][0x630] ;  /* 0x00018c00ff007b82 */ /* 0x000e700000000800 */
[----:B------:R-:W2:Y:S01]  /*0970*/  LDC.64 R24, c[0x0][0x620] ;  /* 0x00018800ff187b82 */ /* 0x000ea20000000a00 */
[----:B0-----:R-:W-:-:S04]  /*0980*/  ISETP.NE.U32.AND P0, PT, R20, RZ, PT ;  /* 0x000000ff1400720c */ /* 0x001fc80003f05070 */
[----:B------:R-:W-:-:S13]  /*0990*/  ISETP.NE.AND.EX P0, PT, R21, RZ, PT, P0 ;  /* 0x000000ff1500720c */ /* 0x000fda0003f05300 */
[----:B-12---:R-:W-:Y:S05]  /*09a0*/  @!P0 BRA `(.L_x_9) ;  /* 0x0000000000288947 */ /* 0x006fea0003800000 */
[----:B------:R-:W0:Y:S02]  /*09b0*/  LDC R13, c[0x0][0x634] ;  /* 0x00018d00ff0d7b82 */ /* 0x000e240000000800 */
[----:B0-----:R-:W-:-:S05]  /*09c0*/  IADD3 R13, P0, R16, R13, RZ ;  /* 0x0000000d100d7210 */ /* 0x001fca0007f1e0ff */
[----:B------:R-:W-:-:S04]  /*09d0*/  IMAD.X R15, RZ, RZ, R17, P0 ;  /* 0x000000ffff0f7224 */ /* 0x000fc800000e0611 */
[----:B------:R-:W-:-:S04]  /*09e0*/  IMAD.WIDE.U32 R6, R15, R20, RZ ;  /* 0x000000140f067225 */ /* 0x000fc800078e00ff */
[----:B------:R-:W-:-:S04]  /*09f0*/  IMAD.WIDE.U32 R10, P0, R13, R21, R6 ;  /* 0x000000150d0a7225 */ /* 0x000fc80007800006 */
[----:B------:R-:W-:-:S04]  /*0a00*/  IMAD.WIDE.U32 R6, R13, R20, RZ ;  /* 0x000000140d067225 */ /* 0x000fc800078e00ff */
[----:B------:R-:W-:Y:S01]  /*0a10*/  IMAD.X R13, RZ, RZ, RZ, P0 ;  /* 0x000000ffff0d7224 */ /* 0x000fe200000e06ff */
[----:B------:R-:W-:Y:S01]  /*0a20*/  IADD3 RZ, P0, R7, R10, RZ ;  /* 0x0000000a07ff7210 */ /* 0x000fe20007f1e0ff */
[----:B------:R-:W-:-:S04]  /*0a30*/  IMAD.MOV.U32 R12, RZ, RZ, R11 ;  /* 0x000000ffff0c7224 */ /* 0x000fc800078e000b */
[----:B------:R-:W-:-:S08]  /*0a40*/  IMAD.WIDE.U32.X R6, R15, R21, R12, P0 ;  /* 0x000000150f067225 */ /* 0x000fd000000e040c */
.L_x_9:
[----:B------:R-:W0:Y:S01]  /*0a50*/  LDC.64 R20, c[0x0][0x640] ;  /* 0x00019000ff147b82 */ /* 0x000e220000000a00 */
[--C-:B------:R-:W-:Y:S01]  /*0a60*/  SHF.R.U64 R27, R6, R0, R7.reuse ;  /* 0x00000000061b7219 */ /* 0x100fe20000001207 */
[----:B------:R-:W-:Y:S01]  /*0a70*/  IMAD R28, R9, R14, R4 ;  /* 0x0000000e091c7224 */ /* 0x000fe200078e0204 */
[----:B------:R-:W-:Y:S02]  /*0a80*/  SHF.R.U32.HI R0, RZ, R0, R7 ;  /* 0x00000000ff007219 */ /* 0x000fe40000011607 */
[----:B------:R-:W-:-:S03]  /*0a90*/  IADD3 R5, P0, RZ, -R27, RZ ;  /* 0x8000001bff057210 */ /* 0x000fc60007f1e0ff */
[----:B------:R-:W1:Y:S02]  /*0aa0*/  LDC R8, c[0x0][0x618] ;  /* 0x00018600ff087b82 */ /* 0x000e640000000800 */
[----:B------:R-:W-:-:S04]  /*0ab0*/  IMAD.X R7, RZ, RZ, ~R0, P0 ;  /* 0x000000ffff077224 */ /* 0x000fc800000e0e00 */
[-C--:B------:R-:W-:Y:S02]  /*0ac0*/  IMAD R0, R7, R24.reuse, RZ ;  /* 0x0000001807007224 */ /* 0x080fe400078e02ff */
[----:B------:R-:W2:Y:S01]  /*0ad0*/  LDC R11, c[0x0][0x608] ;  /* 0x00018200ff0b7b82 */ /* 0x000ea20000000800 */
[----:B------:R-:W-:-:S04]  /*0ae0*/  IMAD.WIDE.U32 R6, R5, R24, R16 ;  /* 0x0000001805067225 */ /* 0x000fc800078e0010 */
[----:B------:R-:W-:Y:S02]  /*0af0*/  IMAD R5, R5, R25, R0 ;  /* 0x0000001905057224 */ /* 0x000fe400078e0200 */
[----:B------:R-:W-:Y:S01]  /*0b00*/  IMAD.MOV.U32 R25, RZ, RZ, 0x1 ;  /* 0x00000001ff197424 */ /* 0x000fe200078e00ff */
[----:B------:R-:W3:Y:S01]  /*0b10*/  LDC R12, c[0x0][0x658] ;  /* 0x00019600ff0c7b82 */ /* 0x000ee20000000800 */
[----:B0-----:R-:W-:Y:S01]  /*0b20*/  ISETP.NE.U32.AND P0, PT, R20, RZ, PT ;  /* 0x000000ff1400720c */ /* 0x001fe20003f05070 */
[----:B------:R-:W-:Y:S02]  /*0b30*/  IMAD.IADD R5, R7, 0x1, R5 ;  /* 0x0000000107057824 */ /* 0x000fe400078e0205 */
[----:B------:R-:W-:Y:S01]  /*0b40*/  IMAD.MOV.U32 R7, RZ, RZ, -0x1 ;  /* 0xffffffffff077424 */ /* 0x000fe200078e00ff */
[----:B------:R-:W-:-:S03]  /*0b50*/  ISETP.NE.AND.EX P0, PT, R21, RZ, PT, P0 ;  /* 0x000000ff1500720c */ /* 0x000fc60003f05300 */
[----:B------:R-:W0:Y:S01]  /*0b60*/  LDC R15, c[0x0][0x600] ;  /* 0x00018000ff0f7b82 */ /* 0x000e220000000800 */
[-CC-:B-1----:R-:W-:Y:S02]  /*0b70*/  SHF.R.U64 R13, R6, R8.reuse, R5.reuse ;  /* 0x00000008060d7219 */ /* 0x182fe40000001205 */
[----:B------:R-:W-:-:S05]  /*0b80*/  SHF.R.U32.HI R0, RZ, R8, R5 ;  /* 0x00000008ff007219 */ /* 0x000fca0000011605 */
[----:B------:R-:W1:Y:S01]  /*0b90*/  LDC R23, c[0x0][0x648] ;  /* 0x00019200ff177b82 */ /* 0x000e620000000800 */
[-CC-:B--2---:R-:W-:Y:S02]  /*0ba0*/  SHF.R.U64 R29, R13, R11.reuse, R0.reuse ;  /* 0x0000000b0d1d7219 */ /* 0x184fe40000001200 */
[----:B------:R-:W-:-:S05]  /*0bb0*/  SHF.R.U32.HI R5, RZ, R11, R0 ;  /* 0x0000000bff057219 */ /* 0x000fca0000011600 */
[----:B------:R-:W2:Y:S01]  /*0bc0*/  LDC R24, c[0x0][0x638] ;  /* 0x00018e00ff187b82 */ /* 0x000ea20000000800 */
[-CC-:B---3--:R-:W-:Y:S02]  /*0bd0*/  SHF.R.U64 R14, R29, R12.reuse, R5.reuse ;  /* 0x0000000c1d0e7219 */ /* 0x188fe40000001205 */
[-C--:B------:R-:W-:Y:S02]  /*0be0*/  SHF.L.U32 R0, R7, R12.reuse, RZ ;  /* 0x0000000c07007219 */ /* 0x080fe400000006ff */
[----:B------:R-:W-:Y:S01]  /*0bf0*/  SHF.R.U32.HI R5, RZ, R12, R5 ;  /* 0x0000000cff057219 */ /* 0x000fe20000011605 */
[----:B------:R-:W-:Y:S01]  /*0c00*/  IMAD.MOV.U32 R4, RZ, RZ, R14 ;  /* 0x000000ffff047224 */ /* 0x000fe200078e000e */
[----:B------:R-:W-:Y:S01]  /*0c10*/  LOP3.LUT R10, RZ, R0, RZ, 0x33, !PT ;  /* 0x00000000ff0a7212 */ /* 0x000fe200078e33ff */
[----:B------:R-:W3:Y:S01]  /*0c20*/  LDC R26, c[0x0][0x610] ;  /* 0x00018400ff1a7b82 */ /* 0x000ee20000000800 */
[----:B------:R-:W-:Y:S05]  /*0c30*/  @!P0 BRA `(.L_x_10) ;  /* 0x0000000000288947 */ /* 0x000fea0003800000 */
[----:B------:R-:W4:Y:S02]  /*0c40*/  LDC R9, c[0x0][0x64c] ;  /* 0x00019300ff097b82 */ /* 0x000f240000000800 */
[----:B----4-:R-:W-:-:S05]  /*0c50*/  IADD3 R9, P0, R14, R9, RZ ;  /* 0x000000090e097210 */ /* 0x010fca0007f1e0ff */
        /* <DEDUP_REMOVED lines=8> */
.L_x_10:
[----:B-1----:R-:W-:Y:S01]  /*0ce0*/  SHF.R.U64 R4, R4, R23, R5 ;  /* 0x0000001704047219 */ /* 0x002fe20000001205 */
[----:B0-----:R-:W-:Y:S01]  /*0cf0*/  VIADD R6, R15, 0xffffffff ;  /* 0xffffffff0f067836 */ /* 0x001fe20000000000 */
[----:B------:R-:W-:Y:S01]  /*0d00*/  SHF.L.U32 R0, R25, R12, RZ ;  /* 0x0000000c19007219 */ /* 0x000fe200000006ff */
[----:B------:R-:W-:Y:S01]  /*0d10*/  IMAD.MOV.U32 R23, RZ, RZ, R27 ;  /* 0x000000ffff177224 */ /* 0x000fe200078e001b */
[----:B------:R-:W-:Y:S01]  /*0d20*/  LOP3.LUT R5, R29, R10, RZ, 0xc0, !PT ;  /* 0x0000000a1d057212 */ /* 0x000fe200078ec0ff */
[----:B------:R-:W-:Y:S01]  /*0d30*/  IMAD.MOV R7, RZ, RZ, -R4 ;  /* 0x000000ffff077224 */ /* 0x000fe200078e0a04 */
[----:B------:R-:W-:Y:S02]  /*0d40*/  SEL R3, R3, R28, !P1 ;  /* 0x0000001c03037207 */ /* 0x000fe40004800000 */
[----:B------:R-:W-:Y:S01]  /*0d50*/  LOP3.LUT R6, R13, R6, RZ, 0xc0, !PT ;  /* 0x000000060d067212 */ /* 0x000fe200078ec0ff */
[----:B------:R-:W-:Y:S02]  /*0d60*/  IMAD R4, R0, R4, R5 ;  /* 0x0000000400047224 */ /* 0x000fe400078e0205 */
[----:B--2---:R-:W-:-:S02]  /*0d70*/  IMAD R0, R7, R24, R14 ;  /* 0x0000001807007224 */ /* 0x004fc400078e020e */
[----:B---3--:R-:W-:Y:S02]  /*0d80*/  IMAD R3, R4, R26, R3 ;  /* 0x0000001a04037224 */ /* 0x008fe400078e0203 */
[----:B------:R-:W-:Y:S02]  /*0d90*/  IMAD.MOV.U32 R5, RZ, RZ, 0x1 ;  /* 0x00000001ff057424 */ /* 0x000fe400078e00ff */
[----:B------:R-:W-:-:S03]  /*0da0*/  IMAD R4, R0, R15, R6 ;  /* 0x0000000f00047224 */ /* 0x000fc600078e0206 */
[----:B------:R-:W-:Y:S02]  /*0db0*/  PRMT R0, R5, 0x7610, R0 ;  /* 0x0000761005007816 */ /* 0x000fe40000000000 */
[----:B------:R-:W-:Y:S02]  /*0dc0*/  SEL R152, R4, R3, !P1 ;  /* 0x0000000304987207 */ /* 0x000fe40004800000 */
[----:B------:R-:W-:-:S07]  /*0dd0*/  SEL R153, R3, R4, !P1 ;  /* 0x0000000403997207 */ /* 0x000fce0004800000 */
.L_x_8:
[----:B------:R-:W-:-:S08]  /*0de0*/  NOP ;  /* 0x0000000000007918 */ /* 0x000fd00000000000 */
[----:B------:R-:W0:Y:S02]  /*0df0*/  USETMAXREG.TRY_ALLOC.CTAPOOL UP0, 0xe8 ;  /* 0x000000e8000079c8 */ /* 0x000e240008000600 */
[----:B0-----:R-:W-:-:S13]  /*0e00*/  PLOP3.LUT P0, PT, PT, PT, UP0, 0x80, 0x0 ;  /* 0x000000000000781c */ /* 0x001fda0003f0f008 */
[----:B------:R-:W-:Y:S05]  /*0e10*/  @!P0 BRA `(.L_x_8) ;  /* 0xfffffffc00f08947 */ /* 0x000fea000383ffff */
[----:B------:R-:W-:Y:S01]  /*0e20*/  ULDC.64 UR4, c[0x0][0x598] ;  /* 0x0001660000047ab9 */ /* 0x000fe20000000a00 */
[----:B------:R-:W-:Y:S01]  /*0e30*/  ULDC.64 UR36, c[0x0][0x208] ;  /* 0x0000820000247ab9 */ /* 0x000fe20000000a00 */
[----:B------:R-:W-:-:S04]  /*0e40*/  ISETP.NE.U32.AND P0, PT, RZ, UR4, PT ;  /* 0x00000004ff007c0c */ /* 0x000fc8000bf05070 */
[----:B------:R-:W-:-:S13]  /*0e50*/  ISETP.NE.AND.EX P0, PT, RZ, UR5, PT, P0 ;  /* 0x00000005ff007c0c */ /* 0x000fda000bf05300 */
[----:B------:R-:W-:Y:S05]  /*0e60*/  @!P0 BRA `(.L_x_11) ;  /* 0x00000000001c8947 */ /* 0x000fea0003800000 */
[----:B------:R-:W0:Y:S02]  /*0e70*/  LDC.64 R4, c[0x0][0x598] ;  /* 0x00016600ff047b82 */ /* 0x000e240000000a00 */
[----:B0-----:R-:W2:Y:S02]  /*0e80*/  LDG.E.64 R4, desc[UR36][R4.64] ;  /* 0x0000002404047981 */ /* 0x001ea4000c1e1b00 */
[----:B--2---:R-:W-:-:S04]  /*0e90*/  ISETP.NE.U32.AND P0, PT, R4, RZ, PT ;  /* 0x000000ff0400720c */ /* 0x004fc80003f05070 */
[----:B------:R-:W-:-:S13]  /*0ea0*/  ISETP.NE.AND.EX P0, PT, R5, RZ, PT, P0 ;  /* 0x000000ff0500720c */ /* 0x000fda0003f05300 */
[----:B------:R-:W-:Y:S05]  /*0eb0*/  @!P0 BRA `(.L_x_11) ;  /* 0x0000000000088947 */ /* 0x000fea0003800000 */
[----:B------:R0:W5:Y:S01]  /*0ec0*/  LD.E R154, desc[UR36][R4.64] ;  /* 0x00000024049a7980 */ /* 0x000162000c101900 */
[----:B------:R-:W-:Y:S05]  /*0ed0*/  BRA `(.L_x_12) ;  /* 0x0000000000247947 */ /* 0x000fea0003800000 */
.L_x_11:
[----:B------:R-:W-:Y:S02]  /*0ee0*/  ULDC.64 UR4, c[0x0][0x588] ;  /* 0x0001620000047ab9 */ /* 0x000fe40000000a00 */
[----:B------:R-:W-:-:S04]  /*0ef0*/  ISETP.NE.U32.AND P0, PT, RZ, UR4, PT ;  /* 0x00000004ff007c0c */ /* 0x000fc8000bf05070 */
[----:B------:R-:W-:-:S13]  /*0f00*/  ISETP.NE.AND.EX P0, PT, RZ, UR5, PT, P0 ;  /* 0x00000005ff007c0c */ /* 0x000fda000bf05300 */
[----:B------:R-:W-:Y:S05]  /*0f10*/  @!P0 BRA `(.L_x_13) ;  /* 0x00000000000c8947 */ /* 0x000fea0003800000 */
[----:B------:R-:W0:Y:S02]  /*0f20*/  LDC.64 R154, c[0x0][0x588] ;  /* 0x00016200ff9a7b82 */ /* 0x000e240000000a00 */
[----:B0-----:R1:W5:Y:S01]  /*0f30*/  LDG.E R154, desc[UR36][R154.64] ;  /* 0x000000249a9a7981 */ /* 0x001362000c1e1900 */
[----:B------:R-:W-:Y:S05]  /*0f40*/  BRA `(.L_x_12) ;  /* 0x0000000000087947 */ /* 0x000fea0003800000 */
.L_x_13:
[----:B------:R-:W-:Y:S02]  /*0f50*/  ULDC UR4, c[0x0][0x580] ;  /* 0x0001600000047ab9 */ /* 0x000fe40000000800 */
[----:B------:R-:W-:-:S07]  /*0f60*/  IMAD.U32 R154, RZ, RZ, UR4 ;  /* 0x00000004ff9a7e24 */ /* 0x000fce000f8e00ff */
.L_x_12:
[----:B------:R-:W-:Y:S02]  /*0f70*/  ULDC.64 UR4, c[0x0][0x5a0] ;  /* 0x0001680000047ab9 */ /* 0x000fe40000000a00 */
[----:B------:R-:W-:-:S04]  /*0f80*/  ISETP.NE.U32.AND P0, PT, RZ, UR4, PT ;  /* 0x00000004ff007c0c */ /* 0x000fc8000bf05070 */
[----:B------:R-:W-:-:S13]  /*0f90*/  ISETP.NE.AND.EX P0, PT, RZ, UR5, PT, P0 ;  /* 0x00000005ff007c0c */ /* 0x000fda000bf05300 */
[----:B------:R-:W-:Y:S05]  /*0fa0*/  @!P0 BRA `(.L_x_14) ;  /* 0x00000000001c8947 */ /* 0x000fea0003800000 */
[----:B0-----:R-:W0:Y:S02]  /*0fb0*/  LDC.64 R4, c[0x0][0x5a0] ;  /* 0x00016800ff047b82 */ /* 0x001e240000000a00 */
[----:B0-----:R-:W2:Y:S02]  /*0fc0*/  LDG.E.64 R4, desc[UR36][R4.64] ;  /* 0x0000002404047981 */ /* 0x001ea4000c1e1b00 */
[----:B--2---:R-:W-:-:S04]  /*0fd0*/  ISETP.NE.U32.AND P0, PT, R4, RZ, PT ;  /* 0x000000ff0400720c */ /* 0x004fc80003f05070 */
[----:B------:R-:W-:-:S13]  /*0fe0*/  ISETP.NE.AND.EX P0, PT, R5, RZ, PT, P0 ;  /* 0x000000ff0500720c */ /* 0x000fda0003f05300 */
[----:B------:R-:W-:Y:S05]  /*0ff0*/  @!P0 BRA `(.L_x_14) ;  /* 0x0000000000088947 */ /* 0x000fea0003800000 */
[----:B-1----:R0:W5:Y:S01]  /*1000*/  LD.E R155, desc[UR36][R4.64] ;  /* 0x00000024049b7980 */ /* 0x002162000c101900 */
[----:B------:R-:W-:Y:S05]  /*1010*/  BRA `(.L_x_15) ;  /* 0x0000000000247947 */ /* 0x000fea0003800000 */
.L_x_14:
[----:B------:R-:W-:Y:S02]  /*1020*/  ULDC.64 UR4, c[0x0][0x590] ;  /* 0x0001640000047ab9 */ /* 0x000fe40000000a00 */
[----:B------:R-:W-:-:S04]  /*1030*/  ISETP.NE.U32.AND P0, PT, RZ, UR4, PT ;  /* 0x00000004ff007c0c */ /* 0x000fc8000bf05070 */
[----:B------:R-:W-:-:S13]  /*1040*/  ISETP.NE.AND.EX P0, PT, RZ, UR5, PT, P0 ;  /* 0x00000005ff007c0c */ /* 0x000fda000bf05300 */
[----:B------:R-:W-:Y:S05]  /*1050*/  @!P0 BRA `(.L_x_16) ;  /* 0x00000000000c8947 */ /* 0x000fea0003800000 */
[----:B0-----:R-:W1:Y:S02]  /*1060*/  LDC.64 R4, c[0x0][0x590] ;  /* 0x00016400ff047b82 */ /* 0x001e640000000a00 */
[----:B-1----:R1:W5:Y:S01]  /*1070*/  LDG.E R155, desc[UR36][R4.64] ;  /* 0x00000024049b7981 */ /* 0x002362000c1e1900 */
[----:B------:R-:W-:Y:S05]  /*1080*/  BRA `(.L_x_15) ;  /* 0x0000000000087947 */ /* 0x000fea0003800000 */
.L_x_16:
[----:B------:R-:W-:Y:S02]  /*1090*/  ULDC UR4, c[0x0][0x584] ;  /* 0x0001610000047ab9 */ /* 0x000fe40000000800 */
[----:B-1----:R-:W-:-:S07]  /*10a0*/  IMAD.U32 R155, RZ, RZ, UR4 ;  /* 0x00000004ff9b7e24 */ /* 0x002fce000f8e00ff */
.L_x_15:
[----:B------:R-:W-:-:S13]  /*10b0*/  LOP3.LUT P0, RZ, R0, 0xff, RZ, 0xc0, !PT ;  /* 0x000000ff00ff7812 */ /* 0x000fda000780c0ff */
[----:B------:R-:W-:Y:S05]  /*10c0*/  @!P0 EXIT ;  /* 0x000000000000894d */ /* 0x000fea0003800000 */
[----:B------:R-:W-:Y:S01]  /*10d0*/  ULDC UR4, c[0x0][0x28c] ;  /* 0x0000a30000047ab9 */ /* 0x000fe20000000800 */
[----:B------:R-:W-:Y:S01]  /*10e0*/  LOP3.LUT R157, R19, 0x1, RZ, 0xfc, !PT ;  /* 0x00000001139d7812 */ /* 0x000fe200078efcff */
[----:B------:R-:W-:Y:S01]  /*10f0*/  UIADD3 UR4, UR4, 0x7f, URZ ;  /* 0x0000007f04047890 */ /* 0x000fe2000fffe03f */
[----:B------:R-:W-:Y:S01]  /*1100*/  UMOV UR38, URZ ;  /* 0x0000003f00267c82 */ /* 0x000fe20008000000 */
[----:B------:R-:W-:Y:S02]  /*1110*/  UMOV UR39, URZ ;  /* 0x0000003f00277c82 */ /* 0x000fe40008000000 */
[----:B------:R-:W-:-:S04]  /*1120*/  USHF.R.S32.HI UR5, URZ, 0x1f, UR4 ;  /* 0x0000001f3f057899 */ /* 0x000fc80008011404 */
[----:B------:R-:W-:-:S04]  /*1130*/  ULEA.HI UR5, UR5, UR4, URZ, 0x7 ;  /* 0x0000000405057291 */ /* 0x000fc8000f8f383f */
[----:B------:R-:W-:-:S12]  /*1140*/  USHF.R.S32.HI UR40, URZ, 0x7, UR5 ;  /* 0x000000073f287899 */ /* 0x000fd80008011405 */
.L_x_290:
[----:B------:R-:W-:Y:S01]  /*1150*/  LOP3.LUT R0, R18, 0x80, RZ, 0xc0, !PT ;  /* 0x0000008012007812 */ /* 0x000fe200078ec0ff */
[----:B--2---:R-:W2:Y:S01]  /*1160*/  S2UR UR7, SR_CgaCtaId ;  /* 0x00000000000779c3 */ /* 0x004ea20000008800 */
[----:B------:R-:W-:Y:S02]  /*1170*/  UMOV UR6, 0x400 ;  /* 0x0000040000067882 */ /* 0x000fe40000000000 */
[----:B------:R-:W-:-:S06]  /*1180*/  SHF.R.U32.HI R0, RZ, 0x7, R0 ;  /* 0x00000007ff007819 */ /* 0x000fcc0000011600 */
[----:B---3--:R-:W3:Y:S01]  /*1190*/  SHFL.IDX PT, R0, R0, RZ, 0x1f ;  /* 0x00001fff00007589 */ /* 0x008ee200000e0000 */
[----:B--2---:R-:W-:Y:S01]  /*11a0*/  ULEA UR6, UR7, UR6, 0x18 ;  /* 0x0000000607067291 */ /* 0x004fe2000f8ec03f */
[----:B---3--:R-:W-:-:S13]  /*11b0*/  R2UR UR4, R0 ;  /* 0x00000000000472ca */ /* 0x008fda00000e0000 */
[----:B------:R-:W-:-:S04]  /*11c0*/  ULEA.HI UR5, UR4, UR4, URZ, 0x1 ;  /* 0x0000000404057291 */ /* 0x000fc8000f8f083f */
[----:B------:R-:W-:-:S04]  /*11d0*/  ULOP3.LUT UR5, UR5, 0x7fffe, URZ, 0xc0, !UPT ;  /* 0x0007fffe05057892 */ /* 0x000fc8000f8ec03f */
[----:B------:R-:W-:-:S03]  /*11e0*/  UIADD3 UR5, UR4, -UR5, URZ ;  /* 0x8000000504057290 */ /* 0x000fc6000fffe03f */
[----:B------:R-:W-:Y:S01]  /*11f0*/  ULDC UR4, c[0x0][0x28c] ;  /* 0x0000a30000047ab9 */ /* 0x000fe20000000800 */
[----:B------:R-:W-:Y:S01]  /*1200*/  ULEA UR5, UR5, UR6, 0xd ;  /* 0x0000000605057291 */ /* 0x000fe2000f8e683f */
[----:B------:R-:W-:-:S03]  /*1210*/  ISETP.LT.AND P0, PT, RZ, UR4, PT ;  /* 0x00000004ff007c0c */ /* 0x000fc6000bf01270 */
[----:B------:R-:W-:-:S04]  /*1220*/  UIADD3 UR5, UR5, 0x100, URZ ;  /* 0x0000010005057890 */ /* 0x000fc8000fffe03f */
[----:B------:R-:W-:-:S04]  /*1230*/  USHF.R.U32.HI UR5, URZ, 0x4, UR5 ;  /* 0x000000043f057899 */ /* 0x000fc80008011605 */
[----:B------:R-:W-:Y:S02]  /*1240*/  ULOP3.LUT UR41, UR5, 0x3fff, URZ, 0xc0, !UPT ;  /* 0x00003fff05297892 */ /* 0x000fe4000f8ec03f */
[----:B-1----:R-:W-:Y:S10]  /*1250*/  @P0 BRA `(.L_x_17) ;  /* 0x0000000000400947 */ /* 0x002ff40003800000 */
[----:B------:R-:W-:Y:S01]  /*1260*/  MOV R0, 0x0 ;  /* 0x0000000000007802 */ /* 0x000fe20000000f00 */
[----:B------:R-:W-:Y:S01]  /*1270*/  ULDC.64 UR4, c[0x4][0x68] ;  /* 0x01001a0000047ab9 */ /* 0x000fe20000000a00 */
[----:B------:R-:W-:Y:S01]  /*1280*/  ULDC.64 UR6, c[0x4][0x8] ;  /* 0x0100020000067ab9 */ /* 0x000fe20000000a00 */
[----:B01----:R-:W-:Y:S01]  /*1290*/  IMAD.U32 R4, RZ, RZ, UR4 ;  /* 0x00000004ff047e24 */ /* 0x003fe2000f8e00ff */
[----:B------:R0:W1:Y:S01]  /*12a0*/  LDC.64 R14, c[0x4][R0] ;  /* 0x01000000000e7b82 */ /* 0x0000620000000a00 */
[----:B------:R-:W-:Y:S01]  /*12b0*/  IMAD.U32 R5, RZ, RZ, UR5 ;  /* 0x00000005ff057e24 */ /* 0x000fe2000f8e00ff */
[----:B------:R-:W-:Y:S01]  /*12c0*/  ULDC.64 UR4, c[0x4][0x70] ;  /* 0x01001c0000047ab9 */ /* 0x000fe20000000a00 */
[----:B------:R-:W-:Y:S02]  /*12d0*/  IMAD.U32 R10, RZ, RZ, UR6 ;  /* 0x00000006ff0a7e24 */ /* 0x000fe4000f8e00ff */
[----:B------:R-:W-:Y:S02]  /*12e0*/  IMAD.U32 R6, RZ, RZ, UR4 ;  /* 0x00000004ff067e24 */ /* 0x000fe4000f8e00ff */
[----:B------:R-:W-:-:S02]  /*12f0*/  IMAD.U32 R7, RZ, RZ, UR5 ;  /* 0x00000005ff077e24 */ /* 0x000fc4000f8e00ff */
[----:B------:R-:W-:Y:S02]  /*1300*/  IMAD.U32 R11, RZ, RZ, UR7 ;  /* 0x00000007ff0b7e24 */ /* 0x000fe4000f8e00ff */
[----:B------:R-:W-:Y:S02]  /*1310*/  IMAD.MOV.U32 R8, RZ, RZ, 0x1e1 ;  /* 0x000001e1ff087424 */ /* 0x000fe400078e00ff */
[----:B------:R-:W-:Y:S02]  /*1320*/  IMAD.MOV.U32 R12, RZ, RZ, 0x1 ;  /* 0x00000001ff0c7424 */ /* 0x000fe400078e00ff */
[----:B0-----:R-:W-:-:S07]  /*1330*/  IMAD.MOV.U32 R13, RZ, RZ, RZ ;  /* 0x000000ffff0d7224 */ /* 0x001fce00078e00ff */
[----:B------:R-:W-:-:S07]  /*1340*/  LEPC R20, `(.L_x_17) ;  /* 0x000000001014794e */ /* 0x000fce0000000000 */
[----:B-1---5:R-:W-:Y:S05]  /*1350*/  CALL.ABS.NOINC R14 ;  /* 0x000000000e007343 */ /* 0x022fea0003c00000 */
.L_x_17:
[----:B------:R-:W-:-:S13]  /*1360*/  ISETP.NE.AND P0, PT, R157, 0x3, PT ;  /* 0x000000039d00780c */ /* 0x000fda0003f05270 */
[----:B------:R-:W-:Y:S05]  /*1370*/  @!P0 BRA `(.L_x_18) ;  /* 0x0000000000048947 */ /* 0x000fea0003800000 */
[----:B------:R-:W-:Y:S01]  /*1380*/  BPT.TRAP 0x1 ;  /* 0x000000040000795c */ /* 0x000fe20000300000 */
.L_x_18:
[----:B------:R-:W2:Y:S01]  /*1390*/  S2UR UR5, SR_CgaCtaId ;  /* 0x00000000000579c3 */ /* 0x000ea20000008800 */
[----:B------:R-:W-:Y:S01]  /*13a0*/  UMOV UR4, 0x400 ;  /* 0x0000040000047882 */ /* 0x000fe20000000000 */
[----:B------:R-:W-:Y:S02]  /*13b0*/  IMAD.U32 R0, RZ, RZ, UR38 ;  /* 0x00000026ff007e24 */ /* 0x000fe4000f8e00ff */
[----:B------:R-:W-:-:S03]  /*13c0*/  IMAD.U32 R3, RZ, RZ, UR39 ;  /* 0x00000027ff037e24 */ /* 0x000fc6000f8e00ff */
[----:B------:R-:W-:Y:S01]  /*13d0*/  SHF.L.U32 R0, R0, 0x1f, RZ ;  /* 0x0000001f00007819 */ /* 0x000fe200000006ff */
[----:B--2---:R-:W-:-:S06]  /*13e0*/  ULEA UR4, UR5, UR4, 0x18 ;  /* 0x0000000405047291 */ /* 0x004fcc000f8ec03f */
[----:B------:R-:W-:-:S04]  /*13f0*/  IMAD.U32 R6, RZ, RZ, UR4 ;  /* 0x00000004ff067e24 */ /* 0x000fc8000f8e00ff */
[----:B------:R-:W-:-:S04]  /*1400*/  IMAD R3, R3, 0x8, R6 ;  /* 0x0000000803037824 */ /* 0x000fc800078e0206 */
[----:B------:R2:W3:Y:S01]  /*1410*/  SYNCS.PHASECHK.TRANS64.TRYWAIT P1, [R3+URZ], R0 ;  /* 0x00000000030075a7 */ /* 0x0004e2000802017f */
[----:B------:R-:W-:Y:S05]  /*1420*/  @!P0 BRA `(.L_x_19) ;  /* 0x0000000000048947 */ /* 0x000fea0003800000 */
[----:B------:R-:W-:Y:S01]  /*1430*/  BPT.TRAP 0x1 ;  /* 0x000000040000795c */ /* 0x000fe20000300000 */
.L_x_19:
[----:B---3--:R-:W-:Y:S05]  /*1440*/  @P1 BRA `(.L_x_20) ;  /* 0x0000000000081947 */ /* 0x008fea0003800000 */
[----:B------:R-:W3:Y:S02]  /*1450*/  SYNCS.PHASECHK.TRANS64.TRYWAIT P1, [R3+URZ], R0 ;  /* 0x00000000030075a7 */ /* 0x000ee4000802017f */
[----:B---3--:R-:W-:Y:S05]  /*1460*/  @!P1 BRA `(.L_x_21) ;  /* 0x000000a400c09947 */ /* 0x008fea0003800000 */
.L_x_20:
[----:B------:R-:W-:-:S04]  /*1470*/  UISETP.LT.AND UP0, UPT, UR40, 0x1, UPT ;  /* 0x000000012800788c */ /* 0x000fc8000bf01270 */
[----:B------:R-:W-:-:S06]  /*1480*/  USEL UR4, UR40, 0x1, UP0 ;  /* 0x0000000128047887 */ /* 0x000fcc0008000000 */
[----:B--23--:R-:W-:Y:S01]  /*1490*/  IMAD.U32 R0, RZ, RZ, UR4 ;  /* 0x00000004ff007e24 */ /* 0x00cfe2000f8e00ff */
[----:B------:R-:W-:Y:S05]  /*14a0*/  WARPSYNC.ALL ;  /* 0x0000000000007948 */ /* 0x000fea0003800000 */
[----:B------:R-:W-:-:S04]  /*14b0*/  IADD3 R0, -R0, UR40, RZ ;  /* 0x0000002800007c10 */ /* 0x000fc8000fffe1ff */
[----:B------:R-:W-:Y:S02]  /*14c0*/  ISETP.GE.AND P1, PT, R0, 0x1, PT ;  /* 0x000000010000780c */ /* 0x000fe40003f26270 */
[----:B------:R-:W-:Y:S01]  /*14d0*/  R2UR UR4, R6 ;  /* 0x00000000060472ca */ /* 0x000fe200000e0000 */
[----:B------:R-:W-:Y:S01]  /*14e0*/  WARPGROUP.ARRIVE ;  /* 0x00000000000079c5 */ /* 0x000fe20000000000 */
[----:B------:R-:W-:Y:S01]  /*14f0*/  UMOV UR9, 0x40000040 ;  /* 0x4000004000097882 */ /* 0x000fe20000000000 */
[----:B------:R-:W-:-:S10]  /*1500*/  UMOV UR11, 0x40000040 ;  /* 0x40000040000b7882 */ /* 0x000fd40000000000 */
[----:B------:R-:W-:-:S04]  /*1510*/  UIADD3 UR4, UR4, 0x10100, URZ ;  /* 0x0001010004047890 */ /* 0x000fc8000fffe03f */
[----:B------:R-:W-:-:S04]  /*1520*/  USHF.R.U32.HI UR4, URZ, 0x4, UR4 ;  /* 0x000000043f047899 */ /* 0x000fc80008011604 */
[----:B------:R-:W-:Y:S02]  /*1530*/  ULOP3.LUT UR5, UR4, 0x3fff, URZ, 0xc0, !UPT ;  /* 0x00003fff04057892 */ /* 0x000fe4000f8ec03f */
[----:B------:R-:W-:Y:S02]  /*1540*/  ULOP3.LUT UR4, UR41, 0x10000, URZ, 0xfc, !UPT ;  /* 0x0001000029047892 */ /* 0x000fe4000f8efc3f */
[----:B------:R-:W-:Y:S02]  /*1550*/  ULOP3.LUT UR5, UR5, 0x10000, URZ, 0xfc, !UPT ;  /* 0x0001000005057892 */ /* 0x000fe4000f8efc3f */
[----:B------:R-:W-:Y:S02]  /*1560*/  ULEA UR6, UR39, UR4, 0xb ;  /* 0x0000000427067291 */ /* 0x000fe4000f8e583f */
[----:B------:R-:W-:-:S05]  /*1570*/  ULEA UR7, UR39, UR5, 0xc ;  /* 0x0000000527077291 */ /* 0x000fca000f8e603f */
[----:B------:R-:W-:Y:S02]  /*1580*/  UMOV UR8, UR6 ;  /* 0x0000000600087c82 */ /* 0x000fe40008000000 */
[----:B------:R-:W-:Y:S02]  /*1590*/  UMOV UR10, UR7 ;  /* 0x00000007000a7c82 */ /* 0x000fe40008000000 */
[----:B------:R-:W-:Y:S01]  /*15a0*/  HGMMA.64x256x16.F32.BF16 R24, gdesc[UR8], RZ, !UPT, gsb0 ;  /* 0x03e00000081879f0 */ /* 0x000fe2000c0018ff */
[----:B------:R-:W-:Y:S02]  /*15b0*/  UIADD3 UR8, UR6, 0x2, URZ ;  /* 0x0000000206087890 */ /* 0x000fe4000fffe03f */
[----:B------:R-:W-:Y:S01]  /*15c0*/  UIADD3 UR10, UR7, 0x2, URZ ;  /* 0x00000002070a7890 */ /* 0x000fe2000fffe03f */
[----:B------:R-:W-:Y:S01]  /*15d0*/  UMOV UR9, 0x40000040 ;  /* 0x4000004000097882 */ /* 0x000fe20000000000 */
[----:B------:R-:W-:Y:S01]  /*15e0*/  UMOV UR11, 0x40000040 ;  /* 0x40000040000b7882 */ /* 0x000fe20000000000 */
[----:B------:R-:W-:-:S02]  /*15f0*/  WARPGROUP.DEPBAR.LE gsb0, 0x0 ;  /* 0x00008000000079c5 */ /* 0x000fc40000010000 */
[----:B------:R-:W-:-:S15]  /*1600*/  WARPGROUP.ARRIVE ;  /* 0x00000000000079c5 */ /* 0x000fde0000000000 */
[----:B------:R-:W-:-:S05]  /*1610*/  NOP ;  /* 0x0000000000007918 */ /* 0x000fca0000000000 */
[----:B------:R-:W-:Y:S01]  /*1620*/  HGMMA.64x256x16.F32.BF16 R24, gdesc[UR8], R24, gsb0 ;  /* 0x03e00000081879f0 */ /* 0x000fe20008001818 */
[----:B------:R-:W-:Y:S02]  /*1630*/  UIADD3 UR8, UR6, 0x4, URZ ;  /* 0x0000000406087890 */ /* 0x000fe4000fffe03f */
[----:B------:R-:W-:Y:S01]  /*1640*/  UIADD3 UR10, UR7, 0x4, URZ ;  /* 0x00000004070a7890 */ /* 0x000fe2000fffe03f */
[----:B------:R-:W-:Y:S01]  /*1650*/  UMOV UR9, 0x40000040 ;  /* 0x4000004000097882 */ /* 0x000fe20000000000 */
[----:B------:R-:W-:Y:S01]  /*1660*/  UMOV UR11, 0x40000040 ;  /* 0x40000040000b7882 */ /* 0x000fe20000000000 */
[----:B------:R-:W-:Y:S02]  /*1670*/  WARPGROUP.DEPBAR.LE gsb0, 0x0 ;  /* 0x00008000000079c5 */ /* 0x000fe40000010000 */
        /* <DEDUP_REMOVED lines=42> */
[----:B------:R-:W-:Y:S03]  /*1920*/  HGMMA.64x256x16.F32.BF16 R24, gdesc[UR8], R24, gsb0 ;  /* 0x03e00000081879f0 */ /* 0x000fe60008001818 */
[----:B------:R-:W-:Y:S02]  /*1930*/  WARPGROUP.DEPBAR.LE gsb0, 0x0 ;  /* 0x00008000000079c5 */ /* 0x000fe40000010000 */
[----:B------:R-:W-:Y:S05]  /*1940*/  @!P1 BRA `(.L_x_22) ;  /* 0x0000000400b09947 */ /* 0x000fea0003800000 */
[----:B------:R-:W-:Y:S02]  /*1950*/  UIADD3 UR6, UR39, 0x1, URZ ;  /* 0x0000000127067890 */ /* 0x000fe4000fffe03f */
[----:B------:R-:W-:Y:S02]  /*1960*/  IMAD.U32 R3, RZ, RZ, UR39 ;  /* 0x00000027ff037e24 */ /* 0x000fe4000f8e00ff */
[----:B------:R-:W-:-:S04]  /*1970*/  UISETP.NE.AND UP0, UPT, UR6, 0x2, UPT ;  /* 0x000000020600788c */ /* 0x000fc8000bf05270 */
[----:B------:R-:W-:Y:S02]  /*1980*/  USEL UR7, URZ, 0x1, UP0 ;  /* 0x000000013f077887 */ /* 0x000fe40008000000 */
[----:B------:R-:W-:Y:S02]  /*1990*/  USEL UR6, UR6, URZ, UP0 ;  /* 0x0000003f06067287 */ /* 0x000fe40008000000 */
[----:B------:R-:W-:-:S06]  /*19a0*/  ULOP3.LUT UR7, UR38, UR7, URZ, 0x3c, !UPT ;  /* 0x0000000726077292 */ /* 0x000fcc000f8e3c3f */
[----:B------:R-:W-:-:S07]  /*19b0*/  IMAD.U32 R7, RZ, RZ, UR7 ;  /* 0x00000007ff077e24 */ /* 0x000fce000f8e00ff */
.L_x_29:
[----:B------:R-:W-:Y:S05]  /*19c0*/  @!P0 BRA `(.L_x_23) ;  /* 0x0000000000048947 */ /* 0x000fea0003800000 */
[----:B------:R-:W-:Y:S01]  /*19d0*/  BPT.TRAP 0x1 ;  /* 0x000000040000795c */ /* 0x000fe20000300000 */
.L_x_23:
[----:B------:R-:W2:Y:S01]  /*19e0*/  S2UR UR8, SR_CgaCtaId ;  /* 0x00000000000879c3 */ /* 0x000ea20000008800 */
[----:B------:R-:W-:Y:S01]  /*19f0*/  UMOV UR7, 0x400 ;  /* 0x0000040000077882 */ /* 0x000fe20000000000 */
[----:B01----:R-:W-:Y:S01]  /*1a00*/  IMAD.U32 R5, RZ, RZ, UR6 ;  /* 0x00000006ff057e24 */ /* 0x003fe2000f8e00ff */
[----:B------:R-:W-:Y:S01]  /*1a10*/  SHF.L.U32 R4, R7, 0x1f, RZ ;  /* 0x0000001f07047819 */ /* 0x000fe200000006ff */
[----:B--2---:R-:W-:-:S06]  /*1a20*/  ULEA UR7, UR8, UR7, 0x18 ;  /* 0x0000000708077291 */ /* 0x004fcc000f8ec03f */
[----:B------:R-:W-:-:S04]  /*1a30*/  IMAD.U32 R6, RZ, RZ, UR7 ;  /* 0x00000007ff067e24 */ /* 0x000fc8000f8e00ff */
[----:B------:R-:W-:-:S04]  /*1a40*/  IMAD R5, R5, 0x8, R6 ;  /* 0x0000000805057824 */ /* 0x000fc800078e0206 */
[----:B------:R0:W1:Y:S01]  /*1a50*/  SYNCS.PHASECHK.TRANS64.TRYWAIT P1, [R5+URZ], R4 ;  /* 0x00000004050075a7 */ /* 0x000062000802017f */
[----:B------:R-:W-:Y:S05]  /*1a60*/  @!P0 BRA `(.L_x_24) ;  /* 0x0000000000048947 */ /* 0x000fea0003800000 */
[----:B------:R-:W-:Y:S01]  /*1a70*/  BPT.TRAP 0x1 ;  /* 0x000000040000795c */ /* 0x000fe20000300000 */
.L_x_24:
[----:B-1----:R-:W-:Y:S05]  /*1a80*/  @P1 BRA `(.L_x_25) ;  /* 0x0000000000081947 */ /* 0x002fea0003800000 */
[----:B------:R-:W1:Y:S02]  /*1a90*/  SYNCS.PHASECHK.TRANS64.TRYWAIT P1, [R5+URZ], R4 ;  /* 0x00000004050075a7 */ /* 0x000e64000802017f */
[----:B-1----:R-:W-:Y:S05]  /*1aa0*/  @!P1 BRA `(.L_x_26) ;  /* 0x000000a000449947 */ /* 0x002fea0003800000 */
.L_x_25:
[----:B------:R-:W-:Y:S01]  /*1ab0*/  ULEA UR7, UR6, UR4, 0xb ;  /* 0x0000000406077291 */ /* 0x000fe2000f8e583f */
[----:B------:R-:W-:Y:S01]  /*1ac0*/  WARPGROUP.ARRIVE ;  /* 0x00000000000079c5 */ /* 0x000fe20000000000 */
[----:B------:R-:W-:Y:S01]  /*1ad0*/  ULEA UR12, UR6, UR5, 0xc ;  /* 0x00000005060c7291 */ /* 0x000fe2000f8e603f */
[----:B------:R-:W-:Y:S01]  /*1ae0*/  UMOV UR9, 0x40000040 ;  /* 0x4000004000097882 */ /* 0x000fe20000000000 */
[----:B------:R-:W-:-:S03]  /*1af0*/  UMOV UR11, 0x40000040 ;  /* 0x40000040000b7882 */ /* 0x000fc60000000000 */
[----:B------:R-:W-:Y:S02]  /*1b00*/  UMOV UR8, UR7 ;  /* 0x0000000700087c82 */ /* 0x000fe40008000000 */
[----:B------:R-:W-:Y:S02]  /*1b10*/  UMOV UR10, UR12 ;  /* 0x0000000c000a7c82 */ /* 0x000fe40008000000 */
[----:B------:R-:W-:Y:S01]  /*1b20*/  HGMMA.64x256x16.F32.BF16 R24, gdesc[UR8], R24, gsb0 ;  /* 0x03e00000081879f0 */ /* 0x000fe20008001818 */
        /* <DEDUP_REMOVED lines=58> */
[----:B------:R-:W-:Y:S01]  /*1ed0*/  BPT.TRAP 0x1 ;  /* 0x000000040000795c */ /* 0x000fe20000300000 */
.L_x_27:
[----:B------:R-:W-:-:S13]  /*1ee0*/  ISETP.NE.AND P1, PT, R156, RZ, PT ;  /* 0x000000ff9c00720c */ /* 0x000fda0003f25270 */
[----:B01----:R-:W-:-:S04]  /*1ef0*/  @P1 IMAD R4, R3, 0x8, R6 ;  /* 0x0000000803041824 */ /* 0x003fc800078e0206 */
[----:B------:R-:W-:-:S05]  /*1f00*/  @P1 VIADD R5, R4, 0x10 ;  /* 0x0000001004051836 */ /* 0x000fca0000000000 */
[----:B------:R-:W-:-:S04]  /*1f10*/  @P1 PRMT R5, R22, 0x654, R5 ;  /* 0x0000065416051816 */ /* 0x000fc80000000005 */
[----:B------:R0:W-:Y:S01]  /*1f20*/  @P1 SYNCS.ARRIVE.TRANS64.RED.A1T0 RZ, [R5+URZ], RZ ;  /* 0x000000ff05ff19a7 */ /* 0x0001e2000810043f */
[----:B------:R-:W-:-:S13]  /*1f30*/  ISETP.GT.U32.AND P1, PT, R19, 0x1, PT ;  /* 0x000000011300780c */ /* 0x000fda0003f24070 */
[----:B0-----:R-:W-:Y:S05]  /*1f40*/  @P1 BRA `(.L_x_28) ;  /* 0x0000000000041947 */ /* 0x001fea0003800000 */
[----:B------:R-:W-:Y:S01]  /*1f50*/  BPT.TRAP 0x1 ;  /* 0x000000040000795c */ /* 0x000fe20000300000 */
.L_x_28:
[----:B------:R-:W-:Y:S01]  /*1f60*/  UIADD3 UR6, UR6, 0x1, URZ ;  /* 0x0000000106067890 */ /* 0x000fe2000fffe03f */
[C---:B------:R-:W-:Y:S01]  /*1f70*/  ISETP.GT.AND P2, PT, R0.reuse, 0x1, PT ;  /* 0x000000010000780c */ /* 0x040fe20003f44270 */
[----:B------:R-:W-:Y:S02]  /*1f80*/  VIADD R3, R3, 0x1 ;  /* 0x0000000103037836 */ /* 0x000fe40000000000 */
[----:B------:R-:W-:Y:S01]  /*1f90*/  UISETP.NE.AND UP0, UPT, UR6, 0x2, UPT ;  /* 0x000000020600788c */ /* 0x000fe2000bf05270 */
[----:B------:R-:W-:Y:S02]  /*1fa0*/  VIADD R0, R0, 0xffffffff ;  /* 0xffffffff00007836 */ /* 0x000fe40000000000 */
[C---:B------:R-:W-:Y:S01]  /*1fb0*/  ISETP.NE.AND P1, PT, R3.reuse, 0x2, PT ;  /* 0x000000020300780c */ /* 0x040fe20003f25270 */
[----:B------:R-:W-:Y:S02]  /*1fc0*/  USEL UR7, URZ, 0x1, UP0 ;  /* 0x000000013f077887 */ /* 0x000fe40008000000 */
[----:B------:R-:W-:Y:S01]  /*1fd0*/  USEL UR6, UR6, URZ, UP0 ;  /* 0x0000003f06067287 */ /* 0x000fe20008000000 */
[----:B------:R-:W-:-:S03]  /*1fe0*/  SEL R3, R3, RZ, P1 ;  /* 0x000000ff03037207 */ /* 0x000fc60000800000 */
[----:B------:R-:W-:Y:S01]  /*1ff0*/  LOP3.LUT R7, R7, UR7, RZ, 0x3c, !PT ;  /* 0x0000000707077c12 */ /* 0x000fe2000f8e3cff */
[----:B------:R-:W-:Y:S07]  /*2000*/  @P2 BRA `(.L_x_29) ;  /* 0xfffffff8006c2947 */ /* 0x000fee000383ffff */
.L_x_22:
[----:B------:R-:W2:Y:S02]  /*2010*/  LDC R0, c[0x0][0x28c] ;  /* 0x0000a300ff007b82 */ /* 0x000ea40000000800 */
[----:B--2---:R-:W-:-:S13]  /*2020*/  ISETP.GE.AND P1, PT, R0, 0x1, PT ;  /* 0x000000010000780c */ /* 0x004fda0003f26270 */
[----:B------:R-:W-:Y:S05]  /*2030*/  @!P1 BRA `(.L_x_30) ;  /* 0x0000000000409947 */ /* 0x000fea0003800000 */
[----:B------:R-:W-:Y:S05]  /*2040*/  @!P0 BRA `(.L_x_31) ;  /* 0x0000000000048947 */ /* 0x000fea0003800000 */
[----:B------:R-:W-:Y:S01]  /*2050*/  BPT.TRAP 0x1 ;  /* 0x000000040000795c */ /* 0x000fe20000300000 */
.L_x_31:
[----:B------:R-:W-:Y:S01]  /*2060*/  ISETP.NE.AND P0, PT, R156, RZ, PT ;  /* 0x000000ff9c00720c */ /* 0x000fe20003f05270 */
[----:B------:R-:W-:-:S12]  /*2070*/  UISETP.LT.AND UP1, UPT, UR40, 0x1, UPT ;  /* 0x000000012800788c */ /* 0x000fd8000bf21270 */
[----:B------:R-:W-:-:S05]  /*2080*/  VOTEU.ANY UP0, P0 ;  /* 0x00000000003f7886 */ /* 0x000fca0000000100 */
[----:B------:R-:W-:-:S04]  /*2090*/  @UP0 USEL UR4, UR40, 0x1, UP1 ;  /* 0x0000000128040887 */ /* 0x000fc80008800000 */
[----:B------:R-:W-:-:S06]  /*20a0*/  @UP0 UIADD3 UR4, UR39, UR40, -UR4 ;  /* 0x0000002827040290 */ /* 0x000fcc000fffe804 */
[----:B------:R-:W-:-:S04]  /*20b0*/  IMAD.U32 R0, RZ, RZ, UR4 ;  /* 0x00000004ff007e24 */ /* 0x000fc8000f8e00ff */
[----:B------:R-:W-:-:S05]  /*20c0*/  @P0 IMAD.SHL.U32 R0, R0, 0x8, RZ ;  /* 0x0000000800000824 */ /* 0x000fca00078e00ff */
[----:B------:R-:W-:-:S04]  /*20d0*/  @P0 LOP3.LUT R0, R0, 0x8, RZ, 0xc0, !PT ;  /* 0x0000000800000812 */ /* 0x000fc800078ec0ff */
[----:B------:R-:W-:-:S04]  /*20e0*/  @P0 IADD3 R3, R6, 0x10, R0 ;  /* 0x0000001006030810 */ /* 0x000fc80007ffe000 */
[----:B------:R-:W-:-:S04]  /*20f0*/  @P0 PRMT R3, R22, 0x654, R3 ;  /* 0x0000065416030816 */ /* 0x000fc80000000003 */
[----:B------:R2:W-:Y:S01]  /*2100*/  @P0 SYNCS.ARRIVE.TRANS64.RED.A1T0 RZ, [R3+URZ], RZ ;  /* 0x000000ff03ff09a7 */ /* 0x0005e2000810043f */
[----:B------:R-:W-:-:S13]  /*2110*/  ISETP.GT.U32.AND P0, PT, R19, 0x1, PT ;  /* 0x000000011300780c */ /* 0x000fda0003f04070 */
[----:B--2---:R-:W-:Y:S05]  /*2120*/  @P0 BRA `(.L_x_30) ;  /* 0x0000000000040947 */ /* 0x004fea0003800000 */
[----:B------:R-:W-:Y:S01]  /*2130*/  BPT.TRAP 0x1 ;  /* 0x000000040000795c */ /* 0x000fe20000300000 */
.L_x_30:
[----:B------:R-:W2:Y:S01]  /*2140*/  LDC R7, c[0x0][0x288] ;  /* 0x0000a200ff077b82 */ /* 0x000ea20000000800 */
[--C-:B------:R-:W-:Y:S01]  /*2150*/  SHF.R.U32.HI R0, RZ, 0x2, R18.reuse ;  /* 0x00000002ff007819 */ /* 0x100fe20000011612 */
[----:B------:R-:W-:Y:S01]  /*2160*/  UIADD3 UR39, UR40, UR39, URZ ;  /* 0x0000002728277290 */ /* 0x000fe2000fffe03f */
[----:B01----:R-:W-:Y:S01]  /*2170*/  LOP3.LUT R4, R18, 0x60, RZ, 0xc0, !PT ;  /* 0x0000006012047812 */ /* 0x003fe200078ec0ff */
[----:B------:R-:W-:Y:S01]  /*2180*/  ULDC UR8, c[0x0][0x284] ;  /* 0x0000a10000087ab9 */ /* 0x000fe20000000800 */
[----:B------:R-:W-:Y:S01]  /*2190*/  SHF.R.U32.HI R5, RZ, 0x7, R18 ;  /* 0x00000007ff057819 */ /* 0x000fe20000011612 */
[----:B------:R-:W-:Y:S01]  /*21a0*/  USHF.R.U32.HI UR4, URZ, 0x1, UR39 ;  /* 0x000000013f047899 */ /* 0x000fe20008011627 */
[----:B------:R-:W-:Y:S01]  /*21b0*/  LOP3.LUT R3, R0, 0x7, RZ, 0xc0, !PT ;  /* 0x0000000700037812 */ /* 0x000fe200078ec0ff */
[----:B------:R-:W-:Y:S01]  /*21c0*/  UISETP.GT.U32.AND UP1, UPT, UR39, 0x1, UPT ;  /* 0x000000012700788c */ /* 0x000fe2000bf24070 */
[----:B------:R-:W-:Y:S01]  /*21d0*/  SHF.R.U32.HI R10, RZ, 0x1, R4 ;  /* 0x00000001ff0a7819 */ /* 0x000fe20000011604 */
[----:B------:R-:W-:Y:S01]  /*21e0*/  IMAD.SHL.U32 R4, R18, 0x2, RZ ;  /* 0x0000000212047824 */ /* 0x000fe200078e00ff */
[----:B------:R-:W-:Y:S01]  /*21f0*/  LOP3.LUT R0, R5, 0x1, RZ, 0xc0, !PT ;  /* 0x0000000105007812 */ /* 0x000fe200078ec0ff */
[----:B------:R-:W-:Y:S01]  /*2200*/  ULOP3.LUT UR4, UR4, 0x1, URZ, 0xc0, !UPT ;  /* 0x0000000104047892 */ /* 0x000fe2000f8ec03f */
[----:B------:R-:W-:Y:S01]  /*2210*/  IADD3 R5, RZ, -R10, -R3 ;  /* 0x8000000aff057210 */ /* 0x000fe20007ffe803 */
[----:B------:R-:W-:Y:S01]  /*2220*/  ULDC.64 UR6, c[0x0][0x5d0] ;  /* 0x0001740000067ab9 */ /* 0x000fe20000000a00 */
[----:B------:R-:W-:Y:S01]  /*2230*/  LOP3.LUT R9, R4, 0x6, RZ, 0xc0, !PT ;  /* 0x0000000604097812 */ /* 0x000fe200078ec0ff */
[C---:B------:R-:W-:Y:S01]  /*2240*/  IMAD.SHL.U32 R6, R0.reuse, 0x40, RZ ;  /* 0x0000004000067824 */ /* 0x040fe200078e00ff */
[----:B------:R-:W-:Y:S01]  /*2250*/  UISETP.NE.U32.AND UP0, UPT, UR4, 0x1, UPT ;  /* 0x000000010400788c */ /* 0x000fe2000bf05070 */
[----:B------:R-:W-:Y:S01]  /*2260*/  IMAD R11, R0, -0x40, R5 ;  /* 0xffffffc0000b7824 */ /* 0x000fe200078e0205 */
[----:B------:R-:W-:Y:S01]  /*2270*/  LOP3.LUT R0, R18, 0x3, RZ, 0xc0, !PT ;  /* 0x0000000312007812 */ /* 0x000fe200078ec0ff */
[----:B------:R-:W-:Y:S01]  /*2280*/  UISETP.LT.U32.AND UP1, UPT, UR40, 0x2, UP1 ;  /* 0x000000022800788c */ /* 0x000fe20008f21070 */
[----:B------:R-:W-:Y:S01]  /*2290*/  PRMT R8, R9, 0x6540, R152 ;  /* 0x0000654009087816 */ /* 0x000fe20000000098 */
[----:B------:R-:W-:Y:S01]  /*22a0*/  IMAD.SHL.U32 R152, R152, 0x100, RZ ;  /* 0x0000010098987824 */ /* 0x000fe200078e00ff */
[----:B------:R-:W-:Y:S01]  /*22b0*/  SHF.R.S32.HI R21, RZ, 0x1f, R23 ;  /* 0x0000001fff157819 */ /* 0x000fe20000011417 */
[----:B--2---:R-:W-:Y:S01]  /*22c0*/  IMAD R13, R0, -0x2, R7 ;  /* 0xfffffffe000d7824 */ /* 0x004fe200078e0207 */
[----:B------:R-:W-:Y:S01]  /*22d0*/  UISETP.GT.U32.AND UP0, UPT, UR40, 0x1, !UP0 ;  /* 0x000000012800788c */ /* 0x000fe2000c704070 */
[----:B------:R-:W-:Y:S01]  /*22e0*/  IMAD.SHL.U32 R0, R153, 0x80, RZ ;  /* 0x0000008099007824 */ /* 0x000fe200078e00ff */
[----:B------:R-:W-:Y:S01]  /*22f0*/  ISETP.GE.AND P0, PT, R152, R7, PT ;  /* 0x000000079800720c */ /* 0x000fe20003f06270 */
[----:B------:R-:W-:Y:S01]  /*2300*/  IMAD R4, R21, UR6, RZ ;  /* 0x0000000615047c24 */ /* 0x000fe2000f8e02ff */
[----:B------:R-:W-:Y:S01]  /*2310*/  SHF.R.S32.HI R9, RZ, 0x1f, R8 ;  /* 0x0000001fff097819 */ /* 0x000fe20000011408 */
[----:B------:R-:W-:Y:S01]  /*2320*/  USEL UR5, URZ, 0x1, !UP1 ;  /* 0x000000013f057887 */ /* 0x000fe2000c800000 */
[----:B------:R-:W-:Y:S01]  /*2330*/  ISETP.GE.OR P0, PT, R0, UR8, P0 ;  /* 0x0000000800007c0c */ /* 0x000fe20008706670 */
[----:B------:R-:W-:Y:S01]  /*2340*/  USEL UR4, URZ, 0x1, !UP0 ;  /* 0x000000013f047887 */ /* 0x000fe2000c000000 */
[----:B------:R-:W-:Y:S01]  /*2350*/  LOP3.LUT R3, R6, 0x40, R3, 0xe2, !PT ;  /* 0x0000004006037812 */ /* 0x000fe200078ee203 */
[----:B------:R-:W-:Y:S01]  /*2360*/  IMAD.WIDE R6, R153, 0x80, RZ ;  /* 0x0000008099067825 */ /* 0x000fe200078e02ff */
[----:B------:R-:W-:Y:S01]  /*2370*/  ULOP3.LUT UR39, UR39, 0x1, URZ, 0xc0, !UPT ;  /* 0x0000000127277892 */ /* 0x000fe2000f8ec03f */
[----:B------:R-:W-:Y:S01]  /*2380*/  IADD3 R0, -R0, UR8, R11 ;  /* 0x0000000800007c10 */ /* 0x000fe2000fffe10b */
[----:B------:R-:W-:Y:S01]  /*2390*/  ULOP3.LUT UR38, UR4, UR38, UR5, 0x96, !UPT ;  /* 0x0000002604267292 */ /* 0x000fe2000f8e9605 */
[C---:B------:R-:W-:Y:S01]  /*23a0*/  IMAD R15, R23.reuse, UR7, R4 ;  /* 0x00000007170f7c24 */ /* 0x040fe2000f8e0204 */
[----:B------:R-:W-:Y:S01]  /*23b0*/  LOP3.LUT R169, R6, R3, R10, 0xfe, !PT ;  /* 0x0000000306a97212 */ /* 0x000fe200078efe0a */
[----:B------:R-:W-:-:S04]  /*23c0*/  IMAD.WIDE.U32 R4, R23, UR6, R8 ;  /* 0x0000000617047c25 */ /* 0x000fc8000f8e0008 */
[----:B------:R-:W-:Y:S02]  /*23d0*/  IMAD.IADD R5, R5, 0x1, R15 ;  /* 0x0000000105057824 */ /* 0x000fe400078e020f */
[----:B------:R-:W-:Y:S02]  /*23e0*/  IMAD.IADD R3, R13, 0x1, -R152 ;  /* 0x000000010d037824 */ /* 0x000fe400078e0a98 */
[----:B------:R-:W-:Y:S01]  /*23f0*/  IMAD.MOV.U32 R153, RZ, RZ, -0x1 ;  /* 0xffffffffff997424 */ /* 0x000fe200078e00ff */
[----:B------:R-:W-:Y:S06]  /*2400*/  @P0 BRA `(.L_x_32) ;  /* 0x0000007800dc0947 */ /* 0x000fec0003800000 */
[----:B------:R-:W0:Y:S01]  /*2410*/  LDC.64 R10, c[0x0][0x5c8] ;  /* 0x00017200ff0a7b82 */ /* 0x000e220000000a00 */
[----:B-----5:R-:W-:Y:S01]  /*2420*/  FSETP.NEU.AND P1, PT, R155, RZ, PT ;  /* 0x000000ff9b00720b */ /* 0x020fe20003f2d000 */
[----:B------:R-:W-:Y:S01]  /*2430*/  BSSY B0, `(.L_x_32) ;  /* 0x00007b4000007945 */ /* 0x000fe20003800000 */
[----:B------:R-:W-:-:S04]  /*2440*/  ISETP.GT.AND P0, PT, R3, RZ, PT ;  /* 0x000000ff0300720c */ /* 0x000fc80003f04270 */
[----:B------:R-:W-:Y:S01]  /*2450*/  ISETP.GT.AND P3, PT, R0, RZ, P0 ;  /* 0x000000ff0000720c */ /* 0x000fe20000764270 */
[-C--:B0-----:R-:W-:Y:S02]  /*2460*/  IMAD R12, R7, R10.reuse, RZ ;  /* 0x0000000a070c7224 */ /* 0x081fe400078e02ff */
[----:B------:R-:W-:-:S04]  /*2470*/  IMAD.WIDE.U32 R160, R169, R10, R4 ;  /* 0x0000000aa9a07225 */ /* 0x000fc800078e0004 */
[----:B------:R-:W-:-:S04]  /*2480*/  IMAD R5, R169, R11, R12 ;  /* 0x0000000ba9057224 */ /* 0x000fc800078e020c */
[----:B------:R-:W-:Y:S01]  /*2490*/  IMAD.IADD R171, R161, 0x1, R5 ;  /* 0x00000001a1ab7824 */ /* 0x000fe200078e0205 */
[----:B------:R-:W-:Y:S06]  /*24a0*/  @!P1 BRA `(.L_x_33) ;  /* 0x0000005400989947 */ /* 0x000fec0003800000 */
[----:B------:R-:W0:Y:S01]  /*24b0*/  LDC.64 R14, c[0x0][0x5b8] ;  /* 0x00016e00ff0e7b82 */ /* 0x000e220000000a00 */
[----:B------:R-:W-:-:S07]  /*24c0*/  ULDC.64 UR4, c[0x0][0x5c0] ;  /* 0x0001700000047ab9 */ /* 0x000fce0000000a00 */
[----:B------:R-:W1:Y:S08]  /*24d0*/  LDC.64 R166, c[0x0][0x5b0] ;  /* 0x00016c00ffa67b82 */ /* 0x000e700000000a00 */
[----:B------:R-:W2:Y:S01]  /*24e0*/  LDC.64 R12, c[0x0][0x5a8] ;  /* 0x00016a00ff0c7b82 */ /* 0x000ea20000000a00 */
[-C--:B0-----:R-:W-:Y:S02]  /*24f0*/  IMAD R4, R21, R14.reuse, RZ ;  /* 0x0000000e15047224 */ /* 0x081fe400078e02ff */
[----:B------:R-:W-:-:S04]  /*2500*/  IMAD.WIDE.U32 R162, R23, R14, R8 ;  /* 0x0000000e17a27225 */ /* 0x000fc800078e0008 */
[----:B------:R-:W-:Y:S02]  /*2510*/  IMAD R161, R23, R15, R4 ;  /* 0x0000000f17a17224 */ /* 0x000fe400078e0204 */
[-C--:B-1----:R-:W-:Y:S02]  /*2520*/  IMAD R6, R7, R166.reuse, RZ ;  /* 0x000000a607067224 */ /* 0x082fe400078e02ff */
[----:B------:R-:W-:Y:S02]  /*2530*/  IMAD.IADD R21, R163, 0x1, R161 ;  /* 0x00000001a3157824 */ /* 0x000fe400078e02a1 */
[----:B------:R-:W-:Y:S02]  /*2540*/  IMAD.MOV.U32 R20, RZ, RZ, R162 ;  /* 0x000000ffff147224 */ /* 0x000fe400078e00a2 */
[C---:B------:R-:W-:Y:S02]  /*2550*/  IMAD R165, R169.reuse, R167, R6 ;  /* 0x000000a7a9a57224 */ /* 0x040fe400078e0206 */
[----:B------:R-:W-:-:S04]  /*2560*/  IMAD.WIDE.U32 R4, R169, R166, R20 ;  /* 0x000000a6a9047225 */ /* 0x000fc800078e0014 */
[----:B------:R-:W-:Y:S01]  /*2570*/  IMAD.IADD R5, R5, 0x1, R165 ;  /* 0x0000000105057824 */ /* 0x000fe200078e02a5 */
[----:B--2---:R-:W-:-:S04]  /*2580*/  LEA R6, P1, R4, R12, 0x1 ;  /* 0x0000000c04067211 */ /* 0x004fc800078208ff */
[----:B------:R-:W-:-:S05]  /*2590*/  LEA.HI.X R7, R4, R13, R5, 0x1, P1 ;  /* 0x0000000d04077211 */ /* 0x000fca00008f0c05 */
[----:B------:R0:W2:Y:S01]  /*25a0*/  @P3 LDG.E.LTC128B.U16 R15, desc[UR36][R6.64] ;  /* 0x00000024060f3981 */ /* 0x0000a2000c1e1520 */
[----:B------:R-:W-:Y:S01]  /*25b0*/  IMAD.WIDE.U32 R158, R169, R166, R8 ;  /* 0x000000a6a99e7225 */ /* 0x000fe200078e0008 */
[----:B------:R-:W-:Y:S03]  /*25c0*/  BSSY B1, `(.L_x_34) ;  /* 0x0000013000017945 */ /* 0x000fe60003800000 */
[----:B------:R-:W-:Y:S02]  /*25d0*/  IMAD.IADD R159, R165, 0x1, R159 ;  /* 0x00000001a59f7824 */ /* 0x000fe400078e029f */
[----:B------:R-:W-:-:S04]  /*25e0*/  IMAD.WIDE.U32 R158, R23, R14, R158 ;  /* 0x0000000e179e7225 */ /* 0x000fc800078e009e */
[----:B0-----:R-:W-:Y:S01]  /*25f0*/  IMAD.IADD R7, R161, 0x1, R159 ;  /* 0x00000001a1077824 */ /* 0x001fe200078e029f */
[----:B------:R-:W-:Y:S02]  /*2600*/  LEA R6, P4, R158, R12, 0x1 ;  /* 0x0000000c9e067211 */ /* 0x000fe400078808ff */
[----:B------:R-:W-:Y:S02]  /*2610*/  SHF.L.U64.HI R159, R166, 0x3, R167 ;  /* 0x00000003a69f7819 */ /* 0x000fe400000102a7 */
[----:B------:R-:W-:Y:S01]  /*2620*/  LEA.HI.X R7, R158, R13, R7, 0x1, P4 ;  /* 0x0000000d9e077211 */ /* 0x000fe200020f0c07 */
[----:B------:R-:W-:Y:S02]  /*2630*/  IMAD.SHL.U32 R158, R166, 0x8, RZ ;  /* 0x00000008a69e7824 */ /* 0x000fe400078e00ff */
[----:B--2---:R-:W-:-:S04]  /*2640*/  IMAD.U32 R4, R15, 0x10000, RZ ;  /* 0x000100000f047824 */ /* 0x004fc800078e00ff */
[----:B------:R-:W-:Y:S01]  /*2650*/  FMUL R5, R4, R155 ;  /* 0x0000009b04057220 */ /* 0x000fe20000400000 */
[----:B------:R-:W-:-:S03]  /*2660*/  LEA R4, P1, R160, UR4, 0x1 ;  /* 0x00000004a0047c11 */ /* 0x000fc6000f8208ff */
[----:B------:R-:W-:Y:S01]  /*2670*/  FFMA R24, R24, R154, R5 ;  /* 0x0000009a18187223 */ /* 0x000fe20000000005 */
[----:B------:R-:W-:Y:S02]  /*2680*/  LEA.HI.X R5, R160, UR5, R171, 0x1, P1 ;  /* 0x00000005a0057c11 */ /* 0x000fe400088f0cab */
[----:B------:R-:W-:Y:S02]  /*2690*/  ISETP.GT.AND P1, PT, R3, 0x1, PT ;  /* 0x000000010300780c */ /* 0x000fe40003f24270 */
[----:B------:R-:W-:Y:S02]  /*26a0*/  F2FP.BF16.F32.PACK_AB R24, RZ, R24 ;  /* 0x00000018ff18723e */ /* 0x000fe400000010ff */
[----:B------:R-:W-:-:S03]  /*26b0*/  ISETP.GT.AND P2, PT, R0, RZ, P1 ;  /* 0x000000ff0000720c */ /* 0x000fc60000f44270 */
[----:B------:R0:W-:Y:S10]  /*26c0*/  @P3 STG.E.U16 desc[UR36][R4.64], R24 ;  /* 0x0000001804003986 */ /* 0x0001f4000c101524 */
[----:B------:R-:W-:Y:S05]  /*26d0*/  @!P2 BRA `(.L_x_35) ;  /* 0x000000000004a947 */ /* 0x000fea0003800000 */
[----:B------:R1:W5:Y:S02]  /*26e0*/  LDG.E.LTC128B.U16 R15, desc[UR36][R6.64+0x2] ;  /* 0x00000224060f7981 */ /* 0x000364000c1e1520 */
.L_x_35:
[----:B------:R-:W-:Y:S05]  /*26f0*/  BSYNC B1 ;  /* 0x0000000000017941 */ /* 0x000fea0003800000 */
.L_x_34:
[----:B-----5:R-:W-:Y:S01]  /*2700*/  IMAD.U32 R20, R15, 0x10000, RZ ;  /* 0x000100000f147824 */ /* 0x020fe200078e00ff */
[----:B------:R-:W-:Y:S01]  /*2710*/  ISETP.GT.AND P0, PT, R0, 0x8, P0 ;  /* 0x000000080000780c */ /* 0x000fe20000704270 */
[----:B------:R-:W-:Y:S01]  /*2720*/  IMAD.WIDE.U32 R158, R169, R166, R158 ;  /* 0x000000a6a99e7225 */ /* 0x000fe200078e009e */
[----:B------:R-:W-:-:S03]  /*2730*/  PRMT R152, R15, 0x7610, R152 ;  /* 0x000076100f987816 */ /* 0x000fc60000000098 */
[----:B------:R-:W-:Y:S01]  /*2740*/  FMUL R20, R20, R155 ;  /* 0x0000009b14147220 */ /* 0x000fe20000400000 */
[----:B------:R-:W-:Y:S01]  /*2750*/  IMAD.IADD R165, R165, 0x1, R159 ;  /* 0x00000001a5a57824 */ /* 0x000fe200078e029f */
[----:B------:R-:W-:Y:S02]  /*2760*/  IADD3 R162, P3, R162, R158, RZ ;  /* 0x0000009ea2a27210 */ /* 0x000fe40007f7e0ff */
[----:B------:R-:W-:-:S03]  /*2770*/  FFMA R25, R25, R154, R20 ;  /* 0x0000009a19197223 */ /* 0x000fc60000000014 */
[----:B------:R-:W-:Y:S02]  /*2780*/  IMAD.X R21, R165, 0x1, R21, P3 ;  /* 0x00000001a5157824 */ /* 0x000fe400018e0615 */
[----:B------:R-:W-:Y:S02]  /*2790*/  F2FP.BF16.F32.PACK_AB R25, RZ, R25 ;  /* 0x00000019ff19723e */ /* 0x000fe400000010ff */
[C---:B------:R-:W-:Y:S02]  /*27a0*/  LEA R20, P3, R162.reuse, R12, 0x1 ;  /* 0x0000000ca2147211 */ /* 0x040fe400078608ff */
[----:B------:R-:W-:Y:S02]  /*27b0*/  PRMT R159, R25, 0x7610, R159 ;  /* 0x00007610199f7816 */ /* 0x000fe4000000009f */
[----:B------:R-:W-:-:S03]  /*27c0*/  LEA.HI.X R21, R162, R13, R21, 0x1, P3 ;  /* 0x0000000da2157211 */ /* 0x000fc600018f0c15 */
[----:B------:R2:W-:Y:S04]  /*27d0*/  @P2 STG.E.U16 desc[UR36][R4.64+0x2], R159 ;  /* 0x0000029f04002986 */ /* 0x0005e8000c101524 */
[----:B------:R-:W0:Y:S01]  /*27e0*/  @P0 LDG.E.LTC128B.U16 R152, desc[UR36][R20.64] ;  /* 0x0000002414980981 */ /* 0x000e22000c1e1520 */
[----:B------:R-:W-:Y:S01]  /*27f0*/  IADD3 R8, P2, R8, R158, RZ ;  /* 0x0000009e08087210 */ /* 0x000fe20007f5e0ff */
[----:B------:R-:W-:Y:S01]  /*2800*/  BSSY B1, `(.L_x_36) ;  /* 0x0000011000017945 */ /* 0x000fe20003800000 */
[----:B------:R-:W-:Y:S02]  /*2810*/  SHF.L.U64.HI R11, R10, 0x4, R11 ;  /* 0x000000040a0b7819 */ /* 0x000fe4000001020b */
[----:B------:R-:W-:Y:S01]  /*2820*/  ISETP.GT.AND P1, PT, R0, 0x8, P1 ;  /* 0x000000080000780c */ /* 0x000fe20000f24270 */
[----:B------:R-:W-:Y:S01]  /*2830*/  IMAD.X R9, R9, 0x1, R165, P2 ;  /* 0x0000000109097824 */ /* 0x000fe200010e06a5 */
[----:B------:R-:W-:Y:S01]  /*2840*/  LEA R10, P2, R10, R4, 0x4 ;  /* 0x000000040a0a7211 */ /* 0x000fe200078420ff */
[----:B------:R-:W-:-:S04]  /*2850*/  IMAD.WIDE.U32 R14, R23, R14, R8 ;  /* 0x0000000e170e7225 */ /* 0x000fc800078e0008 */
[----:B------:R-:W-:Y:S01]  /*2860*/  IMAD.X R11, R11, 0x1, R5, P2 ;  /* 0x000000010b0b7824 */ /* 0x000fe200010e0605 */
[----:B------:R-:W-:Y:S01]  /*2870*/  LEA R8, P3, R14, R12, 0x1 ;  /* 0x0000000c0e087211 */ /* 0x000fe200078608ff */
[----:B------:R-:W-:-:S05]  /*2880*/  IMAD.IADD R9, R161, 0x1, R15 ;  /* 0x00000001a1097824 */ /* 0x000fca00078e020f */
[----:B------:R-:W-:Y:S01]  /*2890*/  LEA.HI.X R9, R14, R13, R9, 0x1, P3 ;  /* 0x0000000d0e097211 */ /* 0x000fe200018f0c09 */
[----:B0-----:R-:W-:-:S04]  /*28a0*/  IMAD.U32 R24, R152, 0x10000, RZ ;  /* 0x0001000098187824 */ /* 0x001fc800078e00ff */
[----:B------:R-:W-:-:S04]  /*28b0*/  FMUL R25, R24, R155 ;  /* 0x0000009b18197220 */ /* 0x000fc80000400000 */
[----:B------:R-:W-:-:S05]  /*28c0*/  FFMA R25, R26, R154, R25 ;  /* 0x0000009a1a197223 */ /* 0x000fca0000000019 */
[----:B------:R-:W-:-:S05]  /*28d0*/  F2FP.BF16.F32.PACK_AB R25, RZ, R25 ;  /* 0x00000019ff19723e */ /* 0x000fca00000010ff */
[----:B------:R2:W-:Y:S01]  /*28e0*/  @P0 STG.E.U16 desc[UR36][R10.64], R25 ;  /* 0x000000190a000986 */ /* 0x0005e2000c101524 */
[----:B------:R-:W-:Y:S05]  /*28f0*/  @!P1 BRA `(.L_x_37) ;  /* 0x0000000000049947 */ /* 0x000fea0003800000 */
[----:B------:R0:W5:Y:S02]  /*2900*/  LDG.E.LTC128B.U16 R152, desc[UR36][R8.64+0x2] ;  /* 0x0000022408987981 */ /* 0x000164000c1e1520 */
.L_x_37:
[----:B------:R-:W-:Y:S05]  /*2910*/  BSYNC B1 ;  /* 0x0000000000017941 */ /* 0x000fea0003800000 */
.L_x_36:
[----:B-----5:R-:W-:Y:S01]  /*2920*/  IMAD.U32 R12, R152, 0x10000, RZ ;  /* 0x00010000980c7824 */ /* 0x020fe200078e00ff */
[----:B------:R-:W-:Y:S01]  /*2930*/  ISETP.GT.AND P0, PT, R3, 0x8, PT ;  /* 0x000000080300780c */ /* 0x000fe20003f04270 */
[----:B------:R-:W-:Y:S02]  /*2940*/  BSSY B1, `(.L_x_38) ;  /* 0x0000008000017945 */ /* 0x000fe40003800000 */
[----:B------:R-:W-:Y:S01]  /*2950*/  FMUL R12, R12, R155 ;  /* 0x0000009b0c0c7220 */ /* 0x000fe20000400000 */
[----:B------:R-:W-:-:S03]  /*2960*/  ISETP.GT.AND P2, PT, R0, RZ, P0 ;  /* 0x000000ff0000720c */ /* 0x000fc60000744270 */
[----:B------:R-:W-:-:S05]  /*2970*/  FFMA R12, R27, R154, R12 ;  /* 0x0000009a1b0c7223 */ /* 0x000fca000000000c */
[----:B------:R-:W-:-:S05]  /*2980*/  F2FP.BF16.F32.PACK_AB R12, RZ, R12 ;  /* 0x0000000cff0c723e */ /* 0x000fca00000010ff */
[----:B------:R3:W-:Y:S01]  /*2990*/  @P1 STG.E.U16 desc[UR36][R10.64+0x2], R12 ;  /* 0x0000020c0a001986 */ /* 0x0007e2000c101524 */
[----:B------:R-:W-:Y:S05]  /*29a0*/  @!P2 BRA `(.L_x_39) ;  /* 0x000000000004a947 */ /* 0x000fea0003800000 */
[----:B------:R4:W5:Y:S02]  /*29b0*/  LDG.E.LTC128B.U16 R152, desc[UR36][R6.64+0x10] ;  /* 0x0000102406987981 */ /* 0x000964000c1e1520 */
.L_x_39:
[----:B------:R-:W-:Y:S05]  /*29c0*/  BSYNC B1 ;  /* 0x0000000000017941 */ /* 0x000fea0003800000 */
.L_x_38:
[----:B---3-5:R-:W-:Y:S01]  /*29d0*/  IMAD.U32 R12, R152, 0x10000, RZ ;  /* 0x00010000980c7824 */ /* 0x028fe200078e00ff */
        /* <DEDUP_REMOVED lines=9> */
.L_x_41:
[----:B------:R-:W-:Y:S05]  /*2a70*/  BSYNC B1 ;  /* 0x0000000000017941 */ /* 0x000fea0003800000 */
.L_x_40:
[----:B-----5:R-:W-:Y:S01]  /*2a80*/  IMAD.U32 R12, R152, 0x10000, RZ ;  /* 0x00010000980c7824 */ /* 0x020fe200078e00ff */
[----:B------:R-:W-:Y:S01]  /*2a90*/  ISETP.GT.AND P0, PT, R0, 0x8, P0 ;  /* 0x000000080000780c */ /* 0x000fe20000704270 */
[----:B------:R-:W-:Y:S02]  /*2aa0*/  BSSY B1, `(.L_x_42) ;  /* 0x0000007000017945 */ /* 0x000fe40003800000 */
[----:B------:R-:W-:-:S04]  /*2ab0*/  FMUL R12, R12, R155 ;  /* 0x0000009b0c0c7220 */ /* 0x000fc80000400000 */
[----:B------:R-:W-:-:S05]  /*2ac0*/  FFMA R12, R29, R154, R12 ;  /* 0x0000009a1d0c7223 */ /* 0x000fca000000000c */
[----:B------:R-:W-:-:S05]  /*2ad0*/  F2FP.BF16.F32.PACK_AB R12, RZ, R12 ;  /* 0x0000000cff0c723e */ /* 0x000fca00000010ff */
[----:B------:R0:W-:Y:S01]  /*2ae0*/  @P3 STG.E.U16 desc[UR36][R4.64+0x12], R12 ;  /* 0x0000120c04003986 */ /* 0x0001e2000c101524 */
[----:B------:R-:W-:Y:S05]  /*2af0*/  @!P0 BRA `(.L_x_43) ;  /* 0x0000000000048947 */ /* 0x000fea0003800000 */
[----:B------:R0:W5:Y:S02]  /*2b00*/  LDG.E.LTC128B.U16 R152, desc[UR36][R8.64+0x10] ;  /* 0x0000102408987981 */ /* 0x000164000c1e1520 */
.L_x_43:
[----:B------:R-:W-:Y:S05]  /*2b10*/  BSYNC B1 ;  /* 0x0000000000017941 */ /* 0x000fea0003800000 */
.L_x_42:
[----:B0----5:R-:W-:Y:S01]  /*2b20*/  IMAD.U32 R12, R152, 0x10000, RZ ;  /* 0x00010000980c7824 */ /* 0x021fe200078e00ff */
[----:B------:R-:W-:Y:S01]  /*2b30*/  ISETP.GT.AND P1, PT, R0, 0x8, P1 ;  /* 0x000000080000780c */ /* 0x000fe20000f24270 */
[----:B------:R-:W-:Y:S02]  /*2b40*/  BSSY B1, `(.L_x_44) ;  /* 0x0000007000017945 */ /* 0x000fe40003800000 */
[----:B---3--:R-:W-:-:S04]  /*2b50*/  FMUL R13, R12, R155 ;  /* 0x0000009b0c0d7220 */ /* 0x008fc80000400000 */
[----:B------:R-:W-:-:S05]  /*2b60*/  FFMA R13, R30, R154, R13 ;  /* 0x0000009a1e0d7223 */ /* 0x000fca000000000d */
[----:B------:R-:W-:-:S05]  /*2b70*/  F2FP.BF16.F32.PACK_AB R13, RZ, R13 ;  /* 0x0000000dff0d723e */ /* 0x000fca00000010ff */
[----:B------:R0:W-:Y:S01]  /*2b80*/  @P0 STG.E.U16 desc[UR36][R10.64+0x10], R13 ;  /* 0x0000100d0a000986 */ /* 0x0001e2000c101524 */
[----:B------:R-:W-:Y:S05]  /*2b90*/  @!P1 BRA `(.L_x_45) ;  /* 0x0000000000049947 */ /* 0x000fea0003800000 */
[----:B------:R3:W5:Y:S02]  /*2ba0*/  LDG.E.LTC128B.U16 R152, desc[UR36][R8.64+0x12] ;  /* 0x0000122408987981 */ /* 0x000764000c1e1520 */
.L_x_45:
[----:B------:R-:W-:Y:S05]  /*2bb0*/  BSYNC B1 ;  /* 0x0000000000017941 */ /* 0x000fea0003800000 */
.L_x_44:
        /* <DEDUP_REMOVED lines=10> */
.L_x_47:
[----:B------:R-:W-:Y:S05]  /*2c60*/  BSYNC B1 ;  /* 0x0000000000017941 */ /* 0x000fea0003800000 */
.L_x_46:
[----:B0----5:R-:W-:Y:S01]  /*2c70*/  IMAD.U32 R12, R152, 0x10000, RZ ;  /* 0x00010000980c7824 */ /* 0x021fe200078e00ff */
        /* <DEDUP_REMOVED lines=9> */
.L_x_49:
[----:B------:R-:W-:Y:S05]  /*2d10*/  BSYNC B1 ;  /* 0x0000000000017941 */ /* 0x000fea0003800000 */
.L_x_48:
        /* <DEDUP_REMOVED lines=9> */
.L_x_51:
[----:B------:R-:W-:Y:S05]  /*2db0*/  BSYNC B1 ;  /* 0x0000000000017941 */ /* 0x000fea0003800000 */
.L_x_50:
[----:B0----5:R-:W-:Y:S01]  /*2dc0*/  IMAD.U32 R12, R152, 0x10000, RZ ;  /* 0x00010000980c7824 */ /* 0x021fe200078e00ff */
        /* <DEDUP_REMOVED lines=8> */
.L_x_53:
[----:B------:R-:W-:Y:S05]  /*2e50*/  BSYNC B1 ;  /* 0x0000000000017941 */ /* 0x000fea0003800000 */
.L_x_52:
        /* <DEDUP_REMOVED lines=10> */
.L_x_55:
[----:B------:R-:W-:Y:S05]  /*2f00*/  BSYNC B1 ;  /* 0x0000000000017941 */ /* 0x000fea0003800000 */
.L_x_54:
        /* <DEDUP_REMOVED lines=10> */
.L_x_57:
[----:B------:R-:W-:Y:S05]  /*2fb0*/  BSYNC B1 ;  /* 0x0000000000017941 */ /* 0x000fea0003800000 */
.L_x_56:
        /* <DEDUP_REMOVED lines=9> */
.L_x_59:
[----:B------:R-:W-:Y:S05]  /*3050*/  BSYNC B1 ;  /* 0x0000000000017941 */ /* 0x000fea0003800000 */
.L_x_58:
        /* <DEDUP_REMOVED lines=9> */
.L_x_61:
[----:B------:R-:W-:Y:S05]  /*30f0*/  BSYNC B1 ;  /* 0x0000000000017941 */ /* 0x000fea0003800000 */
.L_x_60:
        /* <DEDUP_REMOVED lines=10> */
.L_x_63:
[----:B------:R-:W-:Y:S05]  /*31a0*/  BSYNC B1 ;  /* 0x0000000000017941 */ /* 0x000fea0003800000 */
.L_x_62:
        /* <DEDUP_REMOVED lines=10> */
.L_x_65:
[----:B------:R-:W-:Y:S05]  /*3250*/  BSYNC B1 ;  /* 0x0000000000017941 */ /* 0x000fea0003800000 */
.L_x_64:
        /* <DEDUP_REMOVED lines=9> */
.L_x_67:
[----:B------:R-:W-:Y:S05]  /*32f0*/  BSYNC B1 ;  /* 0x0000000000017941 */ /* 0x000fea0003800000 */
.L_x_66:
        /* <DEDUP_REMOVED lines=9> */
.L_x_69:
[----:B------:R-:W-:Y:S05]  /*3390*/  BSYNC B1 ;  /* 0x0000000000017941 */ /* 0x000fea0003800000 */
.L_x_68:
        /* <DEDUP_REMOVED lines=10> */
.L_x_71:
[----:B------:R-:W-:Y:S05]  /*3440*/  BSYNC B1 ;  /* 0x0000000000017941 */ /* 0x000fea0003800000 */
.L_x_70:
        /* <DEDUP_REMOVED lines=10> */
.L_x_73:
[----:B------:R-:W-:Y:S05]  /*34f0*/  BSYNC B1 ;  /* 0x0000000000017941 */ /* 0x000fea0003800000 */
.L_x_72:
        /* <DEDUP_REMOVED lines=9> */
.L_x_75:
[----:B------:R-:W-:Y:S05]  /*3590*/  BSYNC B1 ;  /* 0x0000000000017941 */ /* 0x000fea0003800000 */
.L_x_74:
        /* <DEDUP_REMOVED lines=9> */
.L_x_77:
[----:B------:R-:W-:Y:S05]  /*3630*/  BSYNC B1 ;  /* 0x0000000000017941 */ /* 0x000fea0003800000 */
.L_x_76:
        /* <DEDUP_REMOVED lines=10> */
.L_x_79:
[----:B------:R-:W-:Y:S05]  /*36e0*/  BSYNC B1 ;  /* 0x0000000000017941 */ /* 0x000fea0003800000 */
.L_x_78:
        /* <DEDUP_REMOVED lines=10> */
.L_x_81:
[----:B------:R-:W-:Y:S05]  /*3790*/  BSYNC B1 ;  /* 0x0000000000017941 */ /* 0x000fea0003800000 */
.L_x_80:
        /* <DEDUP_REMOVED lines=9> */
.L_x_83:
[----:B------:R-:W-:Y:S05]  /*3830*/  BSYNC B1 ;  /* 0x0000000000017941 */ /* 0x000fea0003800000 */
.L_x_82:
        /* <DEDUP_REMOVED lines=9> */
.L_x_85:
[----:B------:R-:W-:Y:S05]  /*38d0*/  BSYNC B1 ;  /* 0x0000000000017941 */ /* 0x000fea0003800000 */
.L_x_84:
        /* <DEDUP_REMOVED lines=10> */
.L_x_87:
[----:B------:R-:W-:Y:S05]  /*3980*/  BSYNC B1 ;  /* 0x0000000000017941 */ /* 0x000fea0003800000 */
.L_x_86:
        /* <DEDUP_REMOVED lines=10> */
.L_x_89:
[----:B------:R-:W-:Y:S05]  /*3a30*/  BSYNC B1 ;  /* 0x0000000000017941 */ /* 0x000fea0003800000 */
.L_x_88:
        /* <DEDUP_REMOVED lines=9> */
.L_x_91:
[----:B------:R-:W-:Y:S05]  /*3ad0*/  BSYNC B1 ;  /* 0x0000000000017941 */ /* 0x000fea0003800000 */
.L_x_90:
        /* <DEDUP_REMOVED lines=9> */
.L_x_93:
[----:B------:R-:W-:Y:S05]  /*3b70*/  BSYNC B1 ;  /* 0x0000000000017941 */ /* 0x000fea0003800000 */
.L_x_92:
        /* <DEDUP_REMOVED lines=10> */
.L_x_95:
[----:B------:R-:W-:Y:S05]  /*3c20*/  BSYNC B1 ;  /* 0x0000000000017941 */ /* 0x000fea0003800000 */
.L_x_94:
        /* <DEDUP_REMOVED lines=10> */
.L_x_97:
[----:B------:R-:W-:Y:S05]  /*3cd0*/  BSYNC B1 ;  /* 0x0000000000017941 */ /* 0x000fea0003800000 */
.L_x_96:
        /* <DEDUP_REMOVED lines=9> */
.L_x_99:
[----:B------:R-:W-:Y:S05]  /*3d70*/  BSYNC B1 ;  /* 0x0000000000017941 */ /* 0x000fea0003800000 */
.L_x_98:
        /* <DEDUP_REMOVED lines=9> */
.L_x_101:
[----:B------:R-:W-:Y:S05]  /*3e10*/  BSYNC B1 ;  /* 0x0000000000017941 */ /* 0x000fea0003800000 */
.L_x_100:
        /* <DEDUP_REMOVED lines=10> */
.L_x_103:
[----:B------:R-:W-:Y:S05]  /*3ec0*/  BSYNC B1 ;  /* 0x0000000000017941 */ /* 0x000fea0003800000 */
.L_x_102:
        /* <DEDUP_REMOVED lines=10> */
.L_x_105:
[----:B------:R-:W-:Y:S05]  /*3f70*/  BSYNC B1 ;  /* 0x0000000000017941 */ /* 0x000fea0003800000 */
.L_x_104:
        /* <DEDUP_REMOVED lines=9> */
.L_x_107:
[----:B------:R-:W-:Y:S05]  /*4010*/  BSYNC B1 ;  /* 0x0000000000017941 */ /* 0x000fea0003800000 */
.L_x_106:
        /* <DEDUP_REMOVED lines=9> */
.L_x_109:
[----:B------:R-:W-:Y:S05]  /*40b0*/  BSYNC B1 ;  /* 0x0000000000017941 */ /* 0x000fea0003800000 */
.L_x_108:
        /* <DEDUP_REMOVED lines=10> */
.L_x_111:
[----:B------:R-:W-:Y:S05]  /*4160*/  BSYNC B1 ;  /* 0x0000000000017941 */ /* 0x000fea0003800000 */
.L_x_110:
        /* <DEDUP_REMOVED lines=10> */
.L_x_113:
[----:B------:R-:W-:Y:S05]  /*4210*/  BSYNC B1 ;  /* 0x0000000000017941 */ /* 0x000fea0003800000 */
.L_x_112:
        /* <DEDUP_REMOVED lines=9> */
.L_x_115:
[----:B------:R-:W-:Y:S05]  /*42b0*/  BSYNC B1 ;  /* 0x0000000000017941 */ /* 0x000fea0003800000 */
.L_x_114:
        /* <DEDUP_REMOVED lines=9> */
.L_x_117:
[----:B------:R-:W-:Y:S05]  /*4350*/  BSYNC B1 ;  /* 0x0000000000017941 */ /* 0x000fea0003800000 */
.L_x_116:
        /* <DEDUP_REMOVED lines=10> */
.L_x_119:
[----:B------:R-:W-:Y:S05]  /*4400*/  BSYNC B1 ;  /* 0x0000000000017941 */ /* 0x000fea0003800000 */
.L_x_118:
        /* <DEDUP_REMOVED lines=10> */
.L_x_121:
[----:B------:R-:W-:Y:S05]  /*44b0*/  BSYNC B1 ;  /* 0x0000000000017941 */ /* 0x000fea0003800000 */
.L_x_120:
        /* <DEDUP_REMOVED lines=9> */
.L_x_123:
[----:B------:R-:W-:Y:S05]  /*4550*/  BSYNC B1 ;  /* 0x0000000000017941 */ /* 0x000fea0003800000 */
.L_x_122:
        /* <DEDUP_REMOVED lines=9> */
.L_x_125:
[----:B------:R-:W-:Y:S05]  /*45f0*/  BSYNC B1 ;  /* 0x0000000000017941 */ /* 0x000fea0003800000 */
.L_x_124:
        /* <DEDUP_REMOVED lines=10> */
.L_x_127:
[----:B------:R-:W-:Y:S05]  /*46a0*/  BSYNC B1 ;  /* 0x0000000000017941 */ /* 0x000fea0003800000 */
.L_x_126:
        /* <DEDUP_REMOVED lines=10> */
.L_x_129:
[----:B------:R-:W-:Y:S05]  /*4750*/  BSYNC B1 ;  /* 0x0000000000017941 */ /* 0x000fea0003800000 */
.L_x_128:
        /* <DEDUP_REMOVED lines=9> */
.L_x_131:
[----:B------:R-:W-:Y:S05]  /*47f0*/  BSYNC B1 ;  /* 0x0000000000017941 */ /* 0x000fea0003800000 */
.L_x_130:
        /* <DEDUP_REMOVED lines=9> */
.L_x_133:
[----:B------:R-:W-:Y:S05]  /*4890*/  BSYNC B1 ;  /* 0x0000000000017941 */ /* 0x000fea0003800000 */
.L_x_132:
        /* <DEDUP_REMOVED lines=10> */
.L_x_135:
[----:B------:R-:W-:Y:S05]  /*4940*/  BSYNC B1 ;  /* 0x0000000000017941 */ /* 0x000fea0003800000 */
.L_x_134:
        /* <DEDUP_REMOVED lines=10> */
.L_x_137:
[----:B------:R-:W-:Y:S05]  /*49f0*/  BSYNC B1 ;  /* 0x0000000000017941 */ /* 0x000fea0003800000 */
.L_x_136:
        /* <DEDUP_REMOVED lines=9> */
.L_x_139:
[----:B------:R-:W-:Y:S05]  /*4a90*/  BSYNC B1 ;  /* 0x0000000000017941 */ /* 0x000fea0003800000 */
.L_x_138:
        /* <DEDUP_REMOVED lines=9> */
.L_x_141:
[----:B------:R-:W-:Y:S05]  /*4b30*/  BSYNC B1 ;  /* 0x0000000000017941 */ /* 0x000fea0003800000 */
.L_x_140:
        /* <DEDUP_REMOVED lines=10> */
.L_x_143:
[----:B------:R-:W-:Y:S05]  /*4be0*/  BSYNC B1 ;  /* 0x0000000000017941 */ /* 0x000fea0003800000 */
.L_x_142:
        /* <DEDUP_REMOVED lines=10> */
.L_x_145:
[----:B------:R-:W-:Y:S05]  /*4c90*/  BSYNC B1 ;  /* 0x0000000000017941 */ /* 0x000fea0003800000 */
.L_x_144:
        /* <DEDUP_REMOVED lines=9> */
.L_x_147:
[----:B------:R-:W-:Y:S05]  /*4d30*/  BSYNC B1 ;  /* 0x0000000000017941 */ /* 0x000fea0003800000 */
.L_x_146:
        /* <DEDUP_REMOVED lines=9> */
.L_x_149:
[----:B------:R-:W-:Y:S05]  /*4dd0*/  BSYNC B1 ;  /* 0x0000000000017941 */ /* 0x000fea0003800000 */
.L_x_148:
        /* <DEDUP_REMOVED lines=10> */
.L_x_151:
[----:B------:R-:W-:Y:S05]  /*4e80*/  BSYNC B1 ;  /* 0x0000000000017941 */ /* 0x000fea0003800000 */
.L_x_150:
        /* <DEDUP_REMOVED lines=10> */
.L_x_153:
[----:B------:R-:W-:Y:S05]  /*4f30*/  BSYNC B1 ;  /* 0x0000000000017941 */ /* 0x000fea0003800000 */
.L_x_152:
        /* <DEDUP_REMOVED lines=9> */
.L_x_155:
[----:B------:R-:W-:Y:S05]  /*4fd0*/  BSYNC B1 ;  /* 0x0000000000017941 */ /* 0x000fea0003800000 */
.L_x_154:
        /* <DEDUP_REMOVED lines=9> */
.L_x_157:
[----:B------:R-:W-:Y:S05]  /*5070*/  BSYNC B1 ;  /* 0x0000000000017941 */ /* 0x000fea0003800000 */
.L_x_156:
        /* <DEDUP_REMOVED lines=10> */
.L_x_159:
[----:B------:R-:W-:Y:S05]  /*5120*/  BSYNC B1 ;  /* 0x0000000000017941 */ /* 0x000fea0003800000 */
.L_x_158:
        /* <DEDUP_REMOVED lines=10> */
.L_x_161:
[----:B------:R-:W-:Y:S05]  /*51d0*/  BSYNC B1 ;  /* 0x0000000000017941 */ /* 0x000fea0003800000 */
.L_x_160:
        /* <DEDUP_REMOVED lines=9> */
.L_x_163:
[----:B------:R-:W-:Y:S05]  /*5270*/  BSYNC B1 ;  /* 0x0000000000017941 */ /* 0x000fea0003800000 */
.L_x_162:
        /* <DEDUP_REMOVED lines=9> */
.L_x_165:
[----:B------:R-:W-:Y:S05]  /*5310*/  BSYNC B1 ;  /* 0x0000000000017941 */ /* 0x000fea0003800000 */
.L_x_164:
        /* <DEDUP_REMOVED lines=10> */
.L_x_167:
[----:B------:R-:W-:Y:S05]  /*53c0*/  BSYNC B1 ;  /* 0x0000000000017941 */ /* 0x000fea0003800000 */
.L_x_166:
        /* <DEDUP_REMOVED lines=10> */
.L_x_169:
[----:B------:R-:W-:Y:S05]  /*5470*/  BSYNC B1 ;  /* 0x0000000000017941 */ /* 0x000fea0003800000 */
.L_x_168:
        /* <DEDUP_REMOVED lines=9> */
.L_x_171:
[----:B------:R-:W-:Y:S05]  /*5510*/  BSYNC B1 ;  /* 0x0000000000017941 */ /* 0x000fea0003800000 */
.L_x_170:
        /* <DEDUP_REMOVED lines=9> */
.L_x_173:
[----:B------:R-:W-:Y:S05]  /*55b0*/  BSYNC B1 ;  /* 0x0000000000017941 */ /* 0x000fea0003800000 */
.L_x_172:
        /* <DEDUP_REMOVED lines=10> */
.L_x_175:
[----:B------:R-:W-:Y:S05]  /*5660*/  BSYNC B1 ;  /* 0x0000000000017941 */ /* 0x000fea0003800000 */
.L_x_174:
        /* <DEDUP_REMOVED lines=10> */
.L_x_177:
[----:B------:R-:W-:Y:S05]  /*5710*/  BSYNC B1 ;  /* 0x0000000000017941 */ /* 0x000fea0003800000 */
.L_x_176:
        /* <DEDUP_REMOVED lines=9> */
.L_x_179:
[----:B------:R-:W-:Y:S05]  /*57b0*/  BSYNC B1 ;  /* 0x0000000000017941 */ /* 0x000fea0003800000 */
.L_x_178:
        /* <DEDUP_REMOVED lines=9> */
.L_x_181:
[----:B------:R-:W-:Y:S05]  /*5850*/  BSYNC B1 ;  /* 0x0000000000017941 */ /* 0x000fea0003800000 */
.L_x_180:
        /* <DEDUP_REMOVED lines=10> */
.L_x_183:
[----:B------:R-:W-:Y:S05]  /*5900*/  BSYNC B1 ;  /* 0x0000000000017941 */ /* 0x000fea0003800000 */
.L_x_182:
        /* <DEDUP_REMOVED lines=10> */
.L_x_185:
[----:B------:R-:W-:Y:S05]  /*59b0*/  BSYNC B1 ;  /* 0x0000000000017941 */ /* 0x000fea0003800000 */
.L_x_184:
        /* <DEDUP_REMOVED lines=9> */
.L_x_187:
[----:B------:R-:W-:Y:S05]  /*5a50*/  BSYNC B1 ;  /* 0x0000000000017941 */ /* 0x000fea0003800000 */
.L_x_186:
        /* <DEDUP_REMOVED lines=9> */
.L_x_189:
[----:B------:R-:W-:Y:S05]  /*5af0*/  BSYNC B1 ;  /* 0x0000000000017941 */ /* 0x000fea0003800000 */
.L_x_188:
        /* <DEDUP_REMOVED lines=10> */
.L_x_191:
[----:B------:R-:W-:Y:S05]  /*5ba0*/  BSYNC B1 ;  /* 0x0000000000017941 */ /* 0x000fea0003800000 */
.L_x_190:
        /* <DEDUP_REMOVED lines=10> */
.L_x_193:
[----:B------:R-:W-:Y:S05]  /*5c50*/  BSYNC B1 ;  /* 0x0000000000017941 */ /* 0x000fea0003800000 */
.L_x_192:
        /* <DEDUP_REMOVED lines=9> */
.L_x_195:
[----:B------:R-:W-:Y:S05]  /*5cf0*/  BSYNC B1 ;  /* 0x0000000000017941 */ /* 0x000fea0003800000 */
.L_x_194:
        /* <DEDUP_REMOVED lines=9> */
.L_x_197:
[----:B------:R-:W-:Y:S05]  /*5d90*/  BSYNC B1 ;  /* 0x0000000000017941 */ /* 0x000fea0003800000 */
.L_x_196:
        /* <DEDUP_REMOVED lines=10> */
.L_x_199:
[----:B------:R-:W-:Y:S05]  /*5e40*/  BSYNC B1 ;  /* 0x0000000000017941 */ /* 0x000fea0003800000 */
.L_x_198:
        /* <DEDUP_REMOVED lines=10> */
.L_x_201:
[----:B------:R-:W-:Y:S05]  /*5ef0*/  BSYNC B1 ;  /* 0x0000000000017941 */ /* 0x000fea0003800000 */
.L_x_200:
        /* <DEDUP_REMOVED lines=9> */
.L_x_203:
[----:B------:R-:W-:Y:S05]  /*5f90*/  BSYNC B1 ;  /* 0x0000000000017941 */ /* 0x000fea0003800000 */
.L_x_202:
        /* <DEDUP_REMOVED lines=9> */
.L_x_205:
[----:B------:R-:W-:Y:S05]  /*6030*/  BSYNC B1 ;  /* 0x0000000000017941 */ /* 0x000fea0003800000 */
.L_x_204:
        /* <DEDUP_REMOVED lines=10> */
.L_x_207:
[----:B------:R-:W-:Y:S05]  /*60e0*/  BSYNC B1 ;  /* 0x0000000000017941 */ /* 0x000fea0003800000 */
.L_x_206:
        /* <DEDUP_REMOVED lines=10> */
.L_x_209:
[----:B------:R-:W-:Y:S05]  /*6190*/  BSYNC B1 ;  /* 0x0000000000017941 */ /* 0x000fea0003800000 */
.L_x_208:
        /* <DEDUP_REMOVED lines=9> */
.L_x_211:
[----:B------:R-:W-:Y:S05]  /*6230*/  BSYNC B1 ;  /* 0x0000000000017941 */ /* 0x000fea0003800000 */
.L_x_210:
        /* <DEDUP_REMOVED lines=9> */
.L_x_213:
[----:B------:R-:W-:Y:S05]  /*62d0*/  BSYNC B1 ;  /* 0x0000000000017941 */ /* 0x000fea0003800000 */
.L_x_212:
        /* <DEDUP_REMOVED lines=10> */
.L_x_215:
[----:B------:R-:W-:Y:S05]  /*6380*/  BSYNC B1 ;  /* 0x0000000000017941 */ /* 0x000fea0003800000 */
.L_x_214:
        /* <DEDUP_REMOVED lines=10> */
.L_x_217:
[----:B------:R-:W-:Y:S05]  /*6430*/  BSYNC B1 ;  /* 0x0000000000017941 */ /* 0x000fea0003800000 */
.L_x_216:
        /* <DEDUP_REMOVED lines=9> */
.L_x_219:
[----:B------:R-:W-:Y:S05]  /*64d0*/  BSYNC B1 ;  /* 0x0000000000017941 */ /* 0x000fea0003800000 */
.L_x_218:
        /* <DEDUP_REMOVED lines=9> */
.L_x_221:
[----:B------:R-:W-:Y:S05]  /*6570*/  BSYNC B1 ;  /* 0x0000000000017941 */ /* 0x000fea0003800000 */
.L_x_220:
        /* <DEDUP_REMOVED lines=10> */
.L_x_223:
[----:B------:R-:W-:Y:S05]  /*6620*/  BSYNC B1 ;  /* 0x0000000000017941 */ /* 0x000fea0003800000 */
.L_x_222:
        /* <DEDUP_REMOVED lines=10> */
.L_x_225:
[----:B------:R-:W-:Y:S05]  /*66d0*/  BSYNC B1 ;  /* 0x0000000000017941 */ /* 0x000fea0003800000 */
.L_x_224:
        /* <DEDUP_REMOVED lines=9> */
.L_x_227:
[----:B------:R-:W-:Y:S05]  /*6770*/  BSYNC B1 ;  /* 0x0000000000017941 */ /* 0x000fea0003800000 */
.L_x_226:
        /* <DEDUP_REMOVED lines=9> */
.L_x_229:
[----:B------:R-:W-:Y:S05]  /*6810*/  BSYNC B1 ;  /* 0x0000000000017941 */ /* 0x000fea0003800000 */
.L_x_228:
        /* <DEDUP_REMOVED lines=10> */
.L_x_231:
[----:B------:R-:W-:Y:S05]  /*68c0*/  BSYNC B1 ;  /* 0x0000000000017941 */ /* 0x000fea0003800000 */
.L_x_230:
        /* <DEDUP_REMOVED lines=10> */
.L_x_233:
[----:B------:R-:W-:Y:S05]  /*6970*/  BSYNC B1 ;  /* 0x0000000000017941 */ /* 0x000fea0003800000 */
.L_x_232:
        /* <DEDUP_REMOVED lines=9> */
.L_x_235:
[----:B------:R-:W-:Y:S05]  /*6a10*/  BSYNC B1 ;  /* 0x0000000000017941 */ /* 0x000fea0003800000 */
.L_x_234:
        /* <DEDUP_REMOVED lines=9> */
.L_x_237:
[----:B------:R-:W-:Y:S05]  /*6ab0*/  BSYNC B1 ;  /* 0x0000000000017941 */ /* 0x000fea0003800000 */
.L_x_236:
        /* <DEDUP_REMOVED lines=10> */
.L_x_239:
[----:B------:R-:W-:Y:S05]  /*6b60*/  BSYNC B1 ;  /* 0x0000000000017941 */ /* 0x000fea0003800000 */
.L_x_238:
        /* <DEDUP_REMOVED lines=10> */
.L_x_241:
[----:B------:R-:W-:Y:S05]  /*6c10*/  BSYNC B1 ;  /* 0x0000000000017941 */ /* 0x000fea0003800000 */
.L_x_240:
        /* <DEDUP_REMOVED lines=9> */
.L_x_243:
[----:B------:R-:W-:Y:S05]  /*6cb0*/  BSYNC B1 ;  /* 0x0000000000017941 */ /* 0x000fea0003800000 */
.L_x_242:
        /* <DEDUP_REMOVED lines=9> */
.L_x_245:
[----:B------:R-:W-:Y:S05]  /*6d50*/  BSYNC B1 ;  /* 0x0000000000017941 */ /* 0x000fea0003800000 */
.L_x_244:
        /* <DEDUP_REMOVED lines=10> */
.L_x_247:
[----:B------:R-:W-:Y:S05]  /*6e00*/  BSYNC B1 ;  /* 0x0000000000017941 */ /* 0x000fea0003800000 */
.L_x_246:
        /* <DEDUP_REMOVED lines=10> */
.L_x_249:
[----:B------:R-:W-:Y:S05]  /*6eb0*/  BSYNC B1 ;  /* 0x0000000000017941 */ /* 0x000fea0003800000 */
.L_x_248:
        /* <DEDUP_REMOVED lines=9> */
.L_x_251:
[----:B------:R-:W-:Y:S05]  /*6f50*/  BSYNC B1 ;  /* 0x0000000000017941 */ /* 0x000fea0003800000 */
.L_x_250:
        /* <DEDUP_REMOVED lines=9> */
.L_x_253:
[----:B------:R-:W-:Y:S05]  /*6ff0*/  BSYNC B1 ;  /* 0x0000000000017941 */ /* 0x000fea0003800000 */
.L_x_252:
        /* <DEDUP_REMOVED lines=10> */
.L_x_255:
[----:B------:R-:W-:Y:S05]  /*70a0*/  BSYNC B1 ;  /* 0x0000000000017941 */ /* 0x000fea0003800000 */
.L_x_254:
        /* <DEDUP_REMOVED lines=10> */
.L_x_257:
[----:B------:R-:W-:Y:S05]  /*7150*/  BSYNC B1 ;  /* 0x0000000000017941 */ /* 0x000fea0003800000 */
.L_x_256:
        /* <DEDUP_REMOVED lines=9> */
.L_x_259:
[----:B------:R-:W-:Y:S05]  /*71f0*/  BSYNC B1 ;  /* 0x0000000000017941 */ /* 0x000fea0003800000 */
.L_x_258:
        /* <DEDUP_REMOVED lines=9> */
.L_x_261:
[----:B------:R-:W-:Y:S05]  /*7290*/  BSYNC B1 ;  /* 0x0000000000017941 */ /* 0x000fea0003800000 */
.L_x_260:
        /* <DEDUP_REMOVED lines=10> */
.L_x_263:
[----:B------:R-:W-:Y:S05]  /*7340*/  BSYNC B1 ;  /* 0x0000000000017941 */ /* 0x000fea0003800000 */
.L_x_262:
        /* <DEDUP_REMOVED lines=10> */
.L_x_265:
[----:B------:R-:W-:Y:S05]  /*73f0*/  BSYNC B1 ;  /* 0x0000000000017941 */ /* 0x000fea0003800000 */
.L_x_264:
        /* <DEDUP_REMOVED lines=9> */
.L_x_267:
[----:B------:R-:W-:Y:S05]  /*7490*/  BSYNC B1 ;  /* 0x0000000000017941 */ /* 0x000fea0003800000 */
.L_x_266:
        /* <DEDUP_REMOVED lines=9> */
.L_x_269:
[----:B------:R-:W-:Y:S05]  /*7530*/  BSYNC B1 ;  /* 0x0000000000017941 */ /* 0x000fea0003800000 */
.L_x_268:
        /* <DEDUP_REMOVED lines=10> */
.L_x_271:
[----:B------:R-:W-:Y:S05]  /*75e0*/  BSYNC B1 ;  /* 0x0000000000017941 */ /* 0x000fea0003800000 */
.L_x_270:
        /* <DEDUP_REMOVED lines=10> */
.L_x_273:
[----:B------:R-:W-:Y:S05]  /*7690*/  BSYNC B1 ;  /* 0x0000000000017941 */ /* 0x000fea0003800000 */
.L_x_272:
        /* <DEDUP_REMOVED lines=9> */
.L_x_275:
[----:B------:R-:W-:Y:S05]  /*7730*/  BSYNC B1 ;  /* 0x0000000000017941 */ /* 0x000fea0003800000 */
.L_x_274:
        /* <DEDUP_REMOVED lines=9> */
.L_x_277:
[----:B------:R-:W-:Y:S05]  /*77d0*/  BSYNC B1 ;  /* 0x0000000000017941 */ /* 0x000fea0003800000 */
.L_x_276:
        /* <DEDUP_REMOVED lines=10> */
.L_x_279:
[----:B------:R-:W-:Y:S05]  /*7880*/  BSYNC B1 ;  /* 0x0000000000017941 */ /* 0x000fea0003800000 */
.L_x_278:
        /* <DEDUP_REMOVED lines=10> */
.L_x_281:
[----:B------:R-:W-:Y:S05]  /*7930*/  BSYNC B1 ;  /* 0x0000000000017941 */ /* 0x000fea0003800000 */
.L_x_280:
[----:B01--45:R-:W-:Y:S01]  /*7940*/  IMAD.U32 R6, R152, 0x10000, RZ ;  /* 0x0001000098067824 */ /* 0x033fe200078e00ff */
        /* <DEDUP_REMOVED lines=8> */
.L_x_283:
[----:B------:R-:W-:Y:S05]  /*79d0*/  BSYNC B1 ;  /* 0x0000000000017941 */ /* 0x000fea0003800000 */
.L_x_282:
[----:B0-2--5:R-:W-:Y:S01]  /*79e0*/  IMAD.U32 R4, R152, 0x10000, RZ ;  /* 0x0001000098047824 */ /* 0x025fe200078e00ff */
[----:B------:R-:W-:Y:S01]  /*79f0*/  ISETP.GT.AND P1, PT, R0, 0x8, P1 ;  /* 0x000000080000780c */ /* 0x000fe20000f24270 */
[----:B------:R-:W-:Y:S01]  /*7a00*/  @P0 IMAD.MOV.U32 R5, RZ, RZ, R11 ;  /* 0x000000ffff050224 */ /* 0x000fe200078e000b */
[----:B------:R-:W-:Y:S01]  /*7a10*/  BSSY B1, `(.L_x_284) ;  /* 0x0000008000017945 */ /* 0x000fe20003800000 */
[----:B------:R-:W-:Y:S01]  /*7a20*/  FMUL R3, R4, R155 ;  /* 0x0000009b04037220 */ /* 0x000fe20000400000 */
[----:B------:R-:W-:-:S03]  /*7a30*/  @P0 IMAD.MOV.U32 R4, RZ, RZ, R10 ;  /* 0x000000ffff040224 */ /* 0x000fc600078e000a */
[----:B------:R-:W-:-:S05]  /*7a40*/  FFMA R3, R150, R154, R3 ;  /* 0x0000009a96037223 */ /* 0x000fca0000000003 */
[----:B------:R-:W-:-:S05]  /*7a50*/  F2FP.BF16.F32.PACK_AB R3, RZ, R3 ;  /* 0x00000003ff03723e */ /* 0x000fca00000010ff */
[----:B------:R0:W-:Y:S01]  /*7a60*/  @P0 STG.E.U16 desc[UR36][R4.64+0x1f0], R3 ;  /* 0x0001f00304000986 */ /* 0x0001e2000c101524 */
[----:B------:R-:W-:Y:S05]  /*7a70*/  @!P1 BRA `(.L_x_285) ;  /* 0x0000000000049947 */ /* 0x000fea0003800000 */
[----:B------:R2:W5:Y:S02]  /*7a80*/  LDG.E.LTC128B.U16 R152, desc[UR36][R8.64+0x1f2] ;  /* 0x0001f22408987981 */ /* 0x000564000c1e1520 */
.L_x_285:
[----:B------:R-:W-:Y:S05]  /*7a90*/  BSYNC B1 ;  /* 0x0000000000017941 */ /* 0x000fea0003800000 */
.L_x_284:
[----:B------:R-:W-:Y:S05]  /*7aa0*/  @!P1 BRA `(.L_x_286) ;  /* 0x0000002400309947 */ /* 0x000fea0003800000 */
[----:B-----5:R-:W-:-:S04]  /*7ab0*/  IMAD.U32 R152, R152, 0x10000, RZ ;  /* 0x0001000098987824 */ /* 0x020fc800078e00ff */
[----:B------:R-:W-:-:S04]  /*7ac0*/  FMUL R152, R152, R155 ;  /* 0x0000009b98987220 */ /* 0x000fc80000400000 */
[----:B------:R-:W-:-:S05]  /*7ad0*/  FFMA R152, R151, R154, R152 ;  /* 0x0000009a97987223 */ /* 0x000fca0000000098 */
[----:B------:R-:W-:-:S05]  /*7ae0*/  F2FP.BF16.F32.PACK_AB R152, RZ, R152 ;  /* 0x00000098ff98723e */ /* 0x000fca00000010ff */
[----:B------:R4:W-:Y:S01]  /*7af0*/  STG.E.U16 desc[UR36][R10.64+0x1f2], R152 ;  /* 0x0001f2980a007986 */ /* 0x0009e2000c101524 */
[----:B------:R-:W-:Y:S05]  /*7b00*/  BRA `(.L_x_286) ;  /* 0x0000002400187947 */ /* 0x000fea0003800000 */
.L_x_33:
[----:B------:R-:W-:Y:S01]  /*7b10*/  ISETP.GT.AND P2, PT, R3, 0x1, PT ;  /* 0x000000010300780c */ /* 0x000fe20003f44270 */
[----:B------:R-:W-:Y:S01]  /*7b20*/  ULDC.64 UR4, c[0x0][0x5c0] ;  /* 0x0001700000047ab9 */ /* 0x000fe20000000a00 */
[-C--:B------:R-:W-:Y:S01]  /*7b30*/  FMUL R24, R24, R154.reuse ;  /* 0x0000009a18187220 */ /* 0x080fe20000400000 */
[-C--:B------:R-:W-:Y:S01]  /*7b40*/  FMUL R25, R25, R154.reuse ;  /* 0x0000009a19197220 */ /* 0x080fe20000400000 */
[----:B------:R-:W-:Y:S01]  /*7b50*/  ISETP.GT.AND P1, PT, R0, RZ, P2 ;  /* 0x000000ff0000720c */ /* 0x000fe20001724270 */
[-C--:B------:R-:W-:Y:S01]  /*7b60*/  FMUL R26, R26, R154.reuse ;  /* 0x0000009a1a1a7220 */ /* 0x080fe20000400000 */
[----:B------:R-:W-:Y:S01]  /*7b70*/  LEA R4, P4, R160, UR4, 0x1 ;  /* 0x00000004a0047c11 */ /* 0x000fe2000f8808ff */
[----:B------:R-:W-:Y:S01]  /*7b80*/  FMUL R27, R27, R154 ;  /* 0x0000009a1b1b7220 */ /* 0x000fe20000400000 */
[----:B------:R-:W-:Y:S01]  /*7b90*/  F2FP.BF16.F32.PACK_AB R24, RZ, R24 ;  /* 0x00000018ff18723e */ /* 0x000fe200000010ff */
[-C--:B------:R-:W-:Y:S01]  /*7ba0*/  FMUL R28, R28, R154.reuse ;  /* 0x0000009a1c1c7220 */ /* 0x080fe20000400000 */
[----:B------:R-:W-:Y:S01]  /*7bb0*/  LEA.HI.X R5, R160, UR5, R171, 0x1, P4 ;  /* 0x00000005a0057c11 */ /* 0x000fe2000a0f0cab */
[-C--:B------:R-:W-:Y:S01]  /*7bc0*/  FMUL R29, R29, R154.reuse ;  /* 0x0000009a1d1d7220 */ /* 0x080fe20000400000 */
[----:B------:R-:W-:Y:S01]  /*7bd0*/  F2FP.BF16.F32.PACK_AB R25, RZ, R25 ;  /* 0x00000019ff19723e */ /* 0x000fe200000010ff */
[-C--:B------:R-:W-:Y:S01]  /*7be0*/  FMUL R30, R30, R154.reuse ;  /* 0x0000009a1e1e7220 */ /* 0x080fe20000400000 */
[----:B------:R-:W-:Y:S01]  /*7bf0*/  ISETP.GT.AND P2, PT, R0, 0x8, P2 ;  /* 0x000000080000780c */ /* 0x000fe20001744270 */
[----:B------:R-:W-:Y:S01]  /*7c00*/  @P3 STG.E.U16 desc[UR36][R4.64], R24 ;  /* 0x0000001804003986 */ /* 0x000fe2000c101524 */
[C---:B------:R-:W-:Y:S01]  /*7c10*/  SHF.L.U64.HI R11, R10.reuse, 0x4, R11 ;  /* 0x000000040a0b7819 */ /* 0x040fe2000001020b */
[----:B------:R-:W-:Y:S01]  /*7c20*/  FMUL R31, R31, R154 ;  /* 0x0000009a1f1f7220 */ /* 0x000fe20000400000 */
[----:B------:R-:W-:Y:S01]  /*7c30*/  LEA R6, P3, R10, R4, 0x4 ;  /* 0x000000040a067211 */ /* 0x000fe200078620ff */
[----:B------:R-:W-:Y:S01]  /*7c40*/  @P1 STG.E.U16 desc[UR36][R4.64+0x2], R25 ;  /* 0x0000021904001986 */ /* 0x000fe2000c101524 */
[----:B------:R-:W-:Y:S01]  /*7c50*/  ISETP.GT.AND P1, PT, R0, 0x8, P0 ;  /* 0x000000080000780c */ /* 0x000fe20000724270 */
[----:B------:R-:W-:Y:S01]  /*7c60*/  FMUL R32, R32, R154 ;  /* 0x0000009a20207220 */ /* 0x000fe20000400000 */
[----:B------:R-:W-:Y:S01]  /*7c70*/  F2FP.BF16.F32.PACK_AB R26, RZ, R26 ;  /* 0x0000001aff1a723e */ /* 0x000fe200000010ff */
[----:B------:R-:W-:Y:S01]  /*7c80*/  IMAD.X R7, R11, 0x1, R5, P3 ;  /* 0x000000010b077824 */ /* 0x000fe200018e0605 */
[----:B------:R-:W-:Y:S01]  /*7c90*/  F2FP.BF16.F32.PACK_AB R27, RZ, R27 ;  /* 0x0000001bff1b723e */ /* 0x000fe200000010ff */
[-C--:B------:R-:W-:Y:S01]  /*7ca0*/  FMUL R33, R33, R154.reuse ;  /* 0x0000009a21217220 */ /* 0x080fe20000400000 */
[----:B------:R-:W-:Y:S01]  /*7cb0*/  ISETP.GT.AND P0, PT, R3, 0x8, PT ;  /* 0x000000080300780c */ /* 0x000fe20003f04270 */
[----:B------:R-:W-:Y:S01]  /*7cc0*/  FMUL R34, R34, R154 ;  /* 0x0000009a22227220 */ /* 0x000fe20000400000 */
[----:B------:R-:W-:Y:S01]  /*7cd0*/  F2FP.BF16.F32.PACK_AB R28, RZ, R28 ;  /* 0x0000001cff1c723e */ /* 0x000fe200000010ff */
[-C--:B------:R-:W-:Y:S01]  /*7ce0*/  FMUL R35, R35, R154.reuse ;  /* 0x0000009a23237220 */ /* 0x080fe20000400000 */
[----:B------:R-:W-:Y:S01]  /*7cf0*/  ISETP.GT.AND P4, PT, R0, RZ, P0 ;  /* 0x000000ff0000720c */ /* 0x000fe20000784270 */
[-C--:B------:R-:W-:Y:S01]  /*7d00*/  FMUL R36, R36, R154.reuse ;  /* 0x0000009a24247220 */ /* 0x080fe20000400000 */
[----:B------:R-:W-:Y:S01]  /*7d10*/  F2FP.BF16.F32.PACK_AB R29, RZ, R29 ;  /* 0x0000001dff1d723e */ /* 0x000fe200000010ff */
[----:B------:R-:W-:Y:S01]  /*7d20*/  @P1 STG.E.U16 desc[UR36][R6.64], R26 ;  /* 0x0000001a06001986 */ /* 0x000fe2000c101524 */
[----:B------:R-:W-:Y:S01]  /*7d30*/  ISETP.GT.AND P1, PT, R0, 0x8, P0 ;  /* 0x000000080000780c */ /* 0x000fe20000724270 */
[----:B------:R-:W-:Y:S01]  /*7d40*/  FMUL R37, R37, R154 ;  /* 0x0000009a25257220 */ /* 0x000fe20000400000 */
[----:B------:R-:W-:Y:S01]  /*7d50*/  F2FP.BF16.F32.PACK_AB R30, RZ, R30 ;  /* 0x0000001eff1e723e */ /* 0x000fe200000010ff */
[----:B------:R-:W-:Y:S01]  /*7d60*/  @P2 STG.E.U16 desc[UR36][R6.64+0x2], R27 ;  /* 0x0000021b06002986 */ /* 0x000fe2000c101524 */
[----:B------:R-:W-:Y:S01]  /*7d70*/  ISETP.GT.AND P2, PT, R3, 0x9, PT ;  /* 0x000000090300780c */ /* 0x000fe20003f44270 */
[-C--:B------:R-:W-:Y:S01]  /*7d80*/  FMUL R38, R38, R154.reuse ;  /* 0x0000009a26267220 */ /* 0x080fe20000400000 */
[----:B------:R-:W-:Y:S01]  /*7d90*/  F2FP.BF16.F32.PACK_AB R31, RZ, R31 ;  /* 0x0000001fff1f723e */ /* 0x000fe200000010ff */
[-C--:B------:R-:W-:Y:S01]  /*7da0*/  FMUL R39, R39, R154.reuse ;  /* 0x0000009a27277220 */ /* 0x080fe20000400000 */
[C---:B------:R-:W-:Y:S01]  /*7db0*/  ISETP.GT.AND P3, PT, R0.reuse, RZ, P2 ;  /* 0x000000ff0000720c */ /* 0x040fe20001764270 */
[----:B------:R-:W-:Y:S01]  /*7dc0*/  @P4 STG.E.U16 desc[UR36][R4.64+0x10], R28 ;  /* 0x0000101c04004986 */ /* 0x000fe2000c101524 */
[----:B------:R-:W-:Y:S01]  /*7dd0*/  ISETP.GT.AND P2, PT, R0, 0x8, P2 ;  /* 0x000000080000780c */ /* 0x000fe20001744270 */
        /* <DEDUP_REMOVED lines=8> */
[----:B------:R-:W-:Y:S01]  /*7e60*/  FMUL R44, R44, R154 ;  /* 0x0000009a2c2c7220 */ /* 0x000fe20000400000 */
[----:B------:R-:W-:Y:S01]  /*7e70*/  F2FP.BF16.F32.PACK_AB R34, RZ, R34 ;  /* 0x00000022ff22723e */ /* 0x000fe200000010ff */
[----:B------:R-:W-:Y:S01]  /*7e80*/  @P3 STG.E.U16 desc[UR36][R4.64+0x12], R29 ;  /* 0x0000121d04003986 */ /* 0x000fe2000c101524 */
[----:B------:R-:W-:Y:S01]  /*7e90*/  ISETP.GT.AND P3, PT, R3, 0x11, PT ;  /* 0x000000110300780c */ /* 0x000fe20003f64270 */
[-C--:B------:R-:W-:Y:S01]  /*7ea0*/  FMUL R45, R45, R154.reuse ;  /* 0x0000009a2d2d7220 */ /* 0x080fe20000400000 */
[----:B------:R-:W-:Y:S01]  /*7eb0*/  F2FP.BF16.F32.PACK_AB R35, RZ, R35 ;  /* 0x00000023ff23723e */ /* 0x000fe200000010ff */
[----:B------:R-:W-:Y:S01]  /*7ec0*/  @P1 STG.E.U16 desc[UR36][R6.64+0x10], R30 ;  /* 0x0000101e06001986 */ /* 0x000fe2000c101524 */
[----:B------:R-:W-:Y:S01]  /*7ed0*/  ISETP.GT.AND P1, PT, R0, 0x8, P0 ;  /* 0x000000080000780c */ /* 0x000fe20000724270 */
[-C--:B------:R-:W-:Y:S01]  /*7ee0*/  FMUL R46, R46, R154.reuse ;  /* 0x0000009a2e2e7220 */ /* 0x080fe20000400000 */
[----:B------:R-:W-:Y:S01]  /*7ef0*/  ISETP.GT.AND P0, PT, R3, 0x18, PT ;  /* 0x000000180300780c */ /* 0x000fe20003f04270 */
[----:B------:R-:W-:Y:S01]  /*7f00*/  @P2 STG.E.U16 desc[UR36][R6.64+0x12], R31 ;  /* 0x0000121f06002986 */ /* 0x000fe2000c101524 */
[C---:B------:R-:W-:Y:S01]  /*7f10*/  ISETP.GT.AND P2, PT, R0.reuse, RZ, P3 ;  /* 0x000000ff0000720c */ /* 0x040fe20001f44270 */
[-C--:B------:R-:W-:Y:S01]  /*7f20*/  FMUL R47, R47, R154.reuse ;  /* 0x0000009a2f2f7220 */ /* 0x080fe20000400000 */
[C---:B------:R-:W-:Y:S01]  /*7f30*/  ISETP.GT.AND P3, PT, R0.reuse, 0x8, P3 ;  /* 0x000000080000780c */ /* 0x040fe20001f64270 */
[----:B------:R-:W-:Y:S01]  /*7f40*/  @P4 STG.E.U16 desc[UR36][R4.64+0x20], R32 ;  /* 0x0000202004004986 */ /* 0x000fe2000c101524 */
[----:B------:R-:W-:Y:S01]  /*7f50*/  ISETP.GT.AND P4, PT, R0, RZ, P0 ;  /* 0x000000ff0000720c */ /* 0x000fe20000784270 */
[----:B------:R-:W-:Y:S01]  /*7f60*/  FMUL R48, R48, R154 ;  /* 0x0000009a30307220 */ /* 0x000fe20000400000 */
[----:B------:R-:W-:Y:S01]  /*7f70*/  F2FP.BF16.F32.PACK_AB R36, RZ, R36 ;  /* 0x00000024ff24723e */ /* 0x000fe200000010ff */
[-C--:B------:R-:W-:Y:S01]  /*7f80*/  FMUL R49, R49, R154.reuse ;  /* 0x0000009a31317220 */ /* 0x080fe20000400000 */
[----:B------:R-:W-:Y:S01]  /*7f90*/  F2FP.BF16.F32.PACK_AB R37, RZ, R37 ;  /* 0x00000025ff25723e */ /* 0x000fe200000010ff */
[----:B------:R-:W-:Y:S01]  /*7fa0*/  FMUL R50, R50, R154 ;  /* 0x0000009a32327220 */ /* 0x000fe20000400000 */
[----:B------:R-:W-:Y:S01]  /*7fb0*/  F2FP.BF16.F32.PACK_AB R38, RZ, R38 ;  /* 0x00000026ff26723e */ /* 0x000fe200000010ff */
[----:B------:R-:W-:Y:S01]  /*7fc0*/  FMUL R51, R51, R154 ;  /* 0x0000009a33337220 */ /* 0x000fe20000400000 */
[----:B------:R-:W-:Y:S01]  /*7fd0*/  F2FP.BF16.F32.PACK_AB R39, RZ, R39 ;  /* 0x00000027ff27723e */ /* 0x000fe200000010ff */
[----:B------:R-:W-:Y:S01]  /*7fe0*/  @P2 STG.E.U16 desc[UR36][R4.64+0x22], R33 ;  /* 0x0000222104002986 */ /* 0x000fe2000c101524 */
[----:B------:R-:W-:Y:S01]  /*7ff0*/  F2FP.BF16.F32.PACK_AB R40, RZ, R40 ;  /* 0x00000028ff28723e */ /* 0x000fe200000010ff */
[-C--:B------:R-:W-:Y:S01]  /*8000*/  FMUL R52, R52, R154.reuse ;  /* 0x0000009a34347220 */ /* 0x080fe20000400000 */
[----:B------:R-:W-:Y:S01]  /*8010*/  F2FP.BF16.F32.PACK_AB R41, RZ, R41 ;  /* 0x00000029ff29723e */ /* 0x000fe200000010ff */
[----:B------:R-:W-:Y:S01]  /*8020*/  @P1 STG.E.U16 desc[UR36][R6.64+0x20], R34 ;  /* 0x0000202206001986 */ /* 0x000fe2000c101524 */
[----:B------:R-:W-:Y:S01]  /*8030*/  ISETP.GT.AND P1, PT, R0, 0x8, P0 ;  /* 0x000000080000780c */ /* 0x000fe20000724270 */
[-C--:B------:R-:W-:Y:S01]  /*8040*/  FMUL R53, R53, R154.reuse ;  /* 0x0000009a35357220 */ /* 0x080fe20000400000 */
[C---:B------:R-:W-:Y:S01]  /*8050*/  ISETP.GT.AND P0, PT, R3.reuse, 0x20, PT ;  /* 0x000000200300780c */ /* 0x040fe20003f04270 */
[----:B------:R-:W-:Y:S01]  /*8060*/  @P3 STG.E.U16 desc[UR36][R6.64+0x22], R35 ;  /* 0x0000222306003986 */ /* 0x000fe2000c101524 */
[----:B------:R-:W-:Y:S01]  /*8070*/  ISETP.GT.AND P3, PT, R3, 0x19, PT ;  /* 0x000000190300780c */ /* 0x000fe20003f64270 */
[----:B------:R-:W-:Y:S01]  /*8080*/  FMUL R54, R54, R154 ;  /* 0x0000009a36367220 */ /* 0x000fe20000400000 */
[----:B------:R-:W-:Y:S01]  /*8090*/  F2FP.BF16.F32.PACK_AB R42, RZ, R42 ;  /* 0x0000002aff2a723e */ /* 0x000fe200000010ff */
[----:B------:R-:W-:Y:S01]  /*80a0*/  @P4 STG.E.U16 desc[UR36][R4.64+0x30], R36 ;  /* 0x0000302404004986 */ /* 0x000fe2000c101524 */
[C---:B------:R-:W-:Y:S01]  /*80b0*/  ISETP.GT.AND P2, PT, R0.reuse, RZ, P3 ;  /* 0x000000ff0000720c */ /* 0x040fe20001f44270 */
[-C--:B------:R-:W-:Y:S01]  /*80c0*/  FMUL R55, R55, R154.reuse ;  /* 0x0000009a37377220 */ /* 0x080fe20000400000 */
[----:B------:R-:W-:Y:S01]  /*80d0*/  ISETP.GT.AND P3, PT, R0, 0x8, P3 ;  /* 0x000000080000780c */ /* 0x000fe20001f64270 */
[-C--:B------:R-:W-:Y:S01]  /*80e0*/  FMUL R56, R56, R154.reuse ;  /* 0x0000009a38387220 */ /* 0x080fe20000400000 */
[----:B------:R-:W-:Y:S01]  /*80f0*/  ISETP.GT.AND P4, PT, R0, RZ, P0 ;  /* 0x000000ff0000720c */ /* 0x000fe20000784270 */
[-C--:B------:R-:W-:Y:S01]  /*8100*/  FMUL R57, R57, R154.reuse ;  /* 0x0000009a39397220 */ /* 0x080fe20000400000 */
[----:B------:R-:W-:Y:S01]  /*8110*/  F2FP.BF16.F32.PACK_AB R43, RZ, R43 ;  /* 0x0000002bff2b723e */ /* 0x000fe200000010ff */
[----:B------:R-:W-:Y:S01]  /*8120*/  FMUL R58, R58, R154 ;  /* 0x0000009a3a3a7220 */ /* 0x000fe20000400000 */
[----:B------:R-:W-:Y:S01]  /*8130*/  F2FP.BF16.F32.PACK_AB R44, RZ, R44 ;  /* 0x0000002cff2c723e */ /* 0x000fe200000010ff */
[-C--:B------:R-:W-:Y:S01]  /*8140*/  FMUL R59, R59, R154.reuse ;  /* 0x0000009a3b3b7220 */ /* 0x080fe20000400000 */
[----:B------:R-:W-:Y:S01]  /*8150*/  F2FP.BF16.F32.PACK_AB R45, RZ, R45 ;  /* 0x0000002dff2d723e */ /* 0x000fe200000010ff */
[----:B------:R-:W-:Y:S01]  /*8160*/  FMUL R60, R60, R154 ;  /* 0x0000009a3c3c7220 */ /* 0x000fe20000400000 */
[----:B------:R-:W-:Y:S01]  /*8170*/  F2FP.BF16.F32.PACK_AB R46, RZ, R46 ;  /* 0x0000002eff2e723e */ /* 0x000fe200000010ff */
[----:B------:R-:W-:Y:S01]  /*8180*/  @P2 STG.E.U16 desc[UR36][R4.64+0x32], R37 ;  /* 0x0000322504002986 */ /* 0x000fe2000c101524 */
[----:B------:R-:W-:Y:S01]  /*8190*/  F2FP.BF16.F32.PACK_AB R47, RZ, R47 ;  /* 0x0000002fff2f723e */ /* 0x000fe200000010ff */
[----:B------:R-:W-:Y:S01]  /*81a0*/  FMUL R61, R61, R154 ;  /* 0x0000009a3d3d7220 */ /* 0x000fe20000400000 */
[----:B------:R-:W-:Y:S01]  /*81b0*/  F2FP.BF16.F32.PACK_AB R48, RZ, R48 ;  /* 0x00000030ff30723e */ /* 0x000fe200000010ff */
[----:B------:R-:W-:Y:S01]  /*81c0*/  @P1 STG.E.U16 desc[UR36][R6.64+0x30], R38 ;  /* 0x0000302606001986 */ /* 0x000fe2000c101524 */
[----:B------:R-:W-:Y:S01]  /*81d0*/  ISETP.GT.AND P1, PT, R0, 0x8, P0 ;  /* 0x000000080000780c */ /* 0x000fe20000724270 */
[-C--:B------:R-:W-:Y:S01]  /*81e0*/  FMUL R62, R62, R154.reuse ;  /* 0x0000009a3e3e7220 */ /* 0x080fe20000400000 */
[C---:B------:R-:W-:Y:S01]  /*81f0*/  ISETP.GT.AND P0, PT, R3.reuse, 0x28, PT ;  /* 0x000000280300780c */ /* 0x040fe20003f04270 */
[----:B------:R-:W-:Y:S01]  /*8200*/  @P3 STG.E.U16 desc[UR36][R6.64+0x32], R39 ;  /* 0x0000322706003986 */ /* 0x000fe2000c101524 */
[----:B------:R-:W-:Y:S01]  /*8210*/  ISETP.GT.AND P3, PT, R3, 0x21, PT ;  /* 0x000000210300780c */ /* 0x000fe20003f64270 */
[-C--:B------:R-:W-:Y:S01]  /*8220*/  FMUL R63, R63, R154.reuse ;  /* 0x0000009a3f3f7220 */ /* 0x080fe20000400000 */
[----:B------:R-:W-:Y:S01]  /*8230*/  F2FP.BF16.F32.PACK_AB R49, RZ, R49 ;  /* 0x00000031ff31723e */ /* 0x000fe200000010ff */
[----:B------:R-:W-:Y:S01]  /*8240*/  @P4 STG.E.U16 desc[UR36][R4.64+0x40], R40 ;  /* 0x0000402804004986 */ /* 0x000fe2000c101524 */
[----:B------:R-:W-:Y:S01]  /*8250*/  ISETP.GT.AND P2, PT, R0, RZ, P3 ;  /* 0x000000ff0000720c */ /* 0x000fe20001f44270 */
[-C--:B------:R-:W-:Y:S01]  /*8260*/  FMUL R64, R64, R154.reuse ;  /* 0x0000009a40407220 */ /* 0x080fe20000400000 */
[C---:B------:R-:W-:Y:S01]  /*8270*/  ISETP.GT.AND P3, PT, R0.reuse, 0x8, P3 ;  /* 0x000000080000780c */ /* 0x040fe20001f64270 */
[-C--:B------:R-:W-:Y:S01]  /*8280*/  FMUL R65, R65, R154.reuse ;  /* 0x0000009a41417220 */ /* 0x080fe20000400000 */
        /* <DEDUP_REMOVED lines=248> */
[----:B------:R-:W-:-:S02]  /*9210*/  ISETP.GT.AND P1, PT, R0, 0x8, P0 ;  /* 0x000000080000780c */ /* 0x000fc40000724270 */
[C---:B------:R-:W-:Y:S01]  /*9220*/  ISETP.GT.AND P0, PT, R3.reuse, 0x78, PT ;  /* 0x000000780300780c */ /* 0x040fe20003f04270 */
[----:B------:R-:W-:Y:S01]  /*9230*/  @P3 STG.E.U16 desc[UR36][R6.64+0xd2], R79 ;  /* 0x0000d24f06003986 */ /* 0x000fe2000c101524 */
[----:B------:R-:W-:Y:S02]  /*9240*/  ISETP.GT.AND P3, PT, R3, 0x71, PT ;  /* 0x000000710300780c */ /* 0x000fe40003f64270 */
[----:B------:R-:W-:Y:S01]  /*9250*/  F2FP.BF16.F32.PACK_AB R119, RZ, R119 ;  /* 0x00000077ff77723e */ /* 0x000fe200000010ff */
[----:B------:R-:W-:Y:S01]  /*9260*/  @P4 STG.E.U16 desc[UR36][R4.64+0xe0], R80 ;  /* 0x0000e05004004986 */ /* 0x000fe2000c101524 */
[C---:B------:R-:W-:Y:S02]  /*9270*/  ISETP.GT.AND P2, PT, R0.reuse, RZ, P3 ;  /* 0x000000ff0000720c */ /* 0x040fe40001f44270 */
[C---:B------:R-:W-:Y:S02]  /*9280*/  ISETP.GT.AND P3, PT, R0.reuse, 0x8, P3 ;  /* 0x000000080000780c */ /* 0x040fe40001f64270 */
[----:B------:R-:W-:-:S02]  /*9290*/  ISETP.GT.AND P4, PT, R0, RZ, P0 ;  /* 0x000000ff0000720c */ /* 0x000fc40000784270 */
[----:B------:R-:W-:Y:S02]  /*92a0*/  F2FP.BF16.F32.PACK_AB R120, RZ, R120 ;  /* 0x00000078ff78723e */ /* 0x000fe400000010ff */
[----:B------:R-:W-:Y:S02]  /*92b0*/  F2FP.BF16.F32.PACK_AB R121, RZ, R121 ;  /* 0x00000079ff79723e */ /* 0x000fe400000010ff */
[----:B------:R-:W-:Y:S02]  /*92c0*/  F2FP.BF16.F32.PACK_AB R122, RZ, R122 ;  /* 0x0000007aff7a723e */ /* 0x000fe400000010ff */
[----:B------:R-:W-:Y:S01]  /*92d0*/  F2FP.BF16.F32.PACK_AB R123, RZ, R123 ;  /* 0x0000007bff7b723e */ /* 0x000fe200000010ff */
[----:B------:R-:W-:Y:S01]  /*92e0*/  @P2 STG.E.U16 desc[UR36][R4.64+0xe2], R81 ;  /* 0x0000e25104002986 */ /* 0x000fe2000c101524 */
[----:B------:R-:W-:Y:S02]  /*92f0*/  F2FP.BF16.F32.PACK_AB R124, RZ, R124 ;  /* 0x0000007cff7c723e */ /* 0x000fe400000010ff */
        /* <DEDUP_REMOVED lines=66> */
[----:B------:R-:W-:Y:S04]  /*9720*/  @P2 STG.E.U16 desc[UR36][R4.64+0x122], R97 ;  /* 0x0001226104002986 */ /* 0x000fe8000c101524 */
[----:B------:R-:W-:Y:S01]  /*9730*/  @P1 STG.E.U16 desc[UR36][R6.64+0x120], R98 ;  /* 0x0001206206001986 */ /* 0x000fe2000c101524 */
[----:B------:R-:W-:-:S02]  /*9740*/  ISETP.GT.AND P1, PT, R0, 0x8, P0 ;  /* 0x000000080000780c */ /* 0x000fc40000724270 */
[C---:B------:R-:W-:Y:S01]  /*9750*/  ISETP.GT.AND P0, PT, R3.reuse, 0xa0, PT ;  /* 0x000000a00300780c */ /* 0x040fe20003f04270 */
[----:B------:R-:W-:Y:S01]  /*9760*/  @P3 STG.E.U16 desc[UR36][R6.64+0x122], R99 ;  /* 0x0001226306003986 */ /* 0x000fe2000c101524 */
[----:B------:R-:W-:-:S03]  /*9770*/  ISETP.GT.AND P3, PT, R3, 0x99, PT ;  /* 0x000000990300780c */ /* 0x000fc60003f64270 */
[----:B------:R-:W-:Y:S01]  /*9780*/  @P4 STG.E.U16 desc[UR36][R4.64+0x130], R100 ;  /* 0x0001306404004986 */ /* 0x000fe2000c101524 */
[C---:B------:R-:W-:Y:S02]  /*9790*/  ISETP.GT.AND P2, PT, R0.reuse, RZ, P3 ;  /* 0x000000ff0000720c */ /* 0x040fe40001f44270 */
[C---:B------:R-:W-:Y:S02]  /*97a0*/  ISETP.GT.AND P3, PT, R0.reuse, 0x8, P3 ;  /* 0x000000080000780c */ /* 0x040fe40001f64270 */
[----:B------:R-:W-:-:S09]  /*97b0*/  ISETP.GT.AND P4, PT, R0, RZ, P0 ;  /* 0x000000ff0000720c */ /* 0x000fd20000784270 */
[----:B------:R-:W-:Y:S04]  /*97c0*/  @P2 STG.E.U16 desc[UR36][R4.64+0x132], R101 ;  /* 0x0001326504002986 */ /* 0x000fe8000c101524 */
[----:B------:R-:W-:Y:S01]  /*97d0*/  @P1 STG.E.U16 desc[UR36][R6.64+0x130], R102 ;  /* 0x0001306606001986 */ /* 0x000fe2000c101524 */
[----:B------:R-:W-:Y:S02]  /*97e0*/  ISETP.GT.AND P1, PT, R0, 0x8, P0 ;  /* 0x000000080000780c */ /* 0x000fe40000724270 */
        /* <DEDUP_REMOVED lines=76> */
[C---:B------:R-:W-:Y:S02]  /*9cb0*/  ISETP.GT.AND P3, PT, R0.reuse, RZ, P0 ;  /* 0x000000ff0000720c */ /* 0x040fe40000764270 */
[----:B------:R-:W-:-:S07]  /*9cc0*/  ISETP.GT.AND P0, PT, R0, 0x8, P0 ;  /* 0x000000080000780c */ /* 0x000fce0000704270 */
[----:B------:R-:W-:Y:S04]  /*9cd0*/  @P2 STG.E.U16 desc[UR36][R4.64+0x1b2], R133 ;  /* 0x0001b28504002986 */ /* 0x000fe8000c101524 */
[----:B------:R-:W-:Y:S01]  /*9ce0*/  @P1 STG.E.U16 desc[UR36][R6.64+0x1b0], R134 ;  /* 0x0001b08606001986 */ /* 0x000fe2000c101524 */
[----:B------:R-:W-:-:S03]  /*9cf0*/  ISETP.GT.AND P1, PT, R3, 0xe8, PT ;  /* 0x000000e80300780c */ /* 0x000fc60003f24270 */
        /* <DEDUP_REMOVED lines=11> */
[C---:B------:R-:W-:Y:S02]  /*9db0*/  ISETP.GT.AND P2, PT, R0.reuse, RZ, P0 ;  /* 0x000000ff0000720c */ /* 0x040fe40000744270 */
[----:B------:R-:W-:Y:S01]  /*9dc0*/  ISETP.GT.AND P0, PT, R0, 0x8, P0 ;  /* 0x000000080000780c */ /* 0x000fe20000704270 */
[----:B------:R-:W-:Y:S01]  /*9dd0*/  @P3 STG.E.U16 desc[UR36][R4.64+0x1d0], R140 ;  /* 0x0001d08c04003986 */ /* 0x000fe2000c101524 */
[----:B------:R-:W-:-:S04]  /*9de0*/  ISETP.GT.AND P3, PT, R3, 0xf0, PT ;  /* 0x000000f00300780c */ /* 0x000fc80003f64270 */
[C---:B------:R-:W-:Y:S02]  /*9df0*/  ISETP.GT.AND P4, PT, R0.reuse, RZ, P3 ;  /* 0x000000ff0000720c */ /* 0x040fe40001f84270 */
[----:B------:R-:W-:-:S03]  /*9e00*/  ISETP.GT.AND P3, PT, R0, 0x8, P3 ;  /* 0x000000080000780c */ /* 0x000fc60001f64270 */
[----:B------:R-:W-:Y:S01]  /*9e10*/  @P2 STG.E.U16 desc[UR36][R4.64+0x1d2], R141 ;  /* 0x0001d28d04002986 */ /* 0x000fe2000c101524 */
[----:B------:R-:W-:-:S03]  /*9e20*/  ISETP.GT.AND P2, PT, R3, 0xf8, PT ;  /* 0x000000f80300780c */ /* 0x000fc60003f44270 */
[----:B------:R-:W-:Y:S01]  /*9e30*/  @P1 STG.E.U16 desc[UR36][R6.64+0x1d0], R142 ;  /* 0x0001d08e06001986 */ /* 0x000fe2000c101524 */
[----:B------:R-:W-:-:S03]  /*9e40*/  ISETP.GT.AND P1, PT, R3, 0xf9, PT ;  /* 0x000000f90300780c */ /* 0x000fc60003f24270 */
[----:B------:R-:W-:Y:S01]  /*9e50*/  @P0 STG.E.U16 desc[UR36][R6.64+0x1d2], R143 ;  /* 0x0001d28f06000986 */ /* 0x000fe2000c101524 */
[----:B------:R-:W-:-:S03]  /*9e60*/  ISETP.GT.AND P0, PT, R3, 0xf1, PT ;  /* 0x000000f10300780c */ /* 0x000fc60003f04270 */
[----:B------:R-:W-:Y:S01]  /*9e70*/  @P4 STG.E.U16 desc[UR36][R4.64+0x1e0], R144 ;  /* 0x0001e09004004986 */ /* 0x000fe2000c101524 */
[C---:B------:R-:W-:Y:S02]  /*9e80*/  ISETP.GT.AND P4, PT, R0.reuse, RZ, P0 ;  /* 0x000000ff0000720c */ /* 0x040fe40000784270 */
[----:B------:R-:W-:-:S11]  /*9e90*/  ISETP.GT.AND P0, PT, R0, 0x8, P0 ;  /* 0x000000080000780c */ /* 0x000fd60000704270 */
[----:B------:R-:W-:Y:S01]  /*9ea0*/  @P4 STG.E.U16 desc[UR36][R4.64+0x1e2], R145 ;  /* 0x0001e29104004986 */ /* 0x000fe2000c101524 */
[C---:B------:R-:W-:Y:S02]  /*9eb0*/  ISETP.GT.AND P4, PT, R0.reuse, RZ, P2 ;  /* 0x000000ff0000720c */ /* 0x040fe40001784270 */
[C---:B------:R-:W-:Y:S01]  /*9ec0*/  ISETP.GT.AND P2, PT, R0.reuse, 0x8, P2 ;  /* 0x000000080000780c */ /* 0x040fe20001744270 */
[----:B------:R-:W-:Y:S01]  /*9ed0*/  @P3 STG.E.U16 desc[UR36][R6.64+0x1e0], R146 ;  /* 0x0001e09206003986 */ /* 0x000fe2000c101524 */
[C---:B------:R-:W-:Y:S02]  /*9ee0*/  ISETP.GT.AND P3, PT, R0.reuse, RZ, P1 ;  /* 0x000000ff0000720c */ /* 0x040fe40000f64270 */
[----:B------:R-:W-:Y:S01]  /*9ef0*/  ISETP.GT.AND P1, PT, R0, 0x8, P1 ;  /* 0x000000080000780c */ /* 0x000fe20000f24270 */
[----:B------:R-:W-:Y:S06]  /*9f00*/  @P0 STG.E.U16 desc[UR36][R6.64+0x1e2], R147 ;  /* 0x0001e29306000986 */ /* 0x000fec000c101524 */
[----:B------:R-:W-:Y:S04]  /*9f10*/  @P4 STG.E.U16 desc[UR36][R4.64+0x1f0], R148 ;  /* 0x0001f09404004986 */ /* 0x000fe8000c101524 */
[----:B------:R0:W-:Y:S02]  /*9f20*/  @P3 STG.E.U16 desc[UR36][R4.64+0x1f2], R149 ;  /* 0x0001f29504003986 */ /* 0x0001e4000c101524 */
[----:B0-----:R-:W-:-:S02]  /*9f30*/  @P2 IMAD.MOV.U32 R4, RZ, RZ, R6 ;  /* 0x000000ffff042224 */ /* 0x001fc400078e0006 */
[----:B------:R-:W-:-:S05]  /*9f40*/  @P2 IMAD.MOV.U32 R5, RZ, RZ, R7 ;  /* 0x000000ffff052224 */ /* 0x000fca00078e0007 */
[----:B------:R0:W-:Y:S04]  /*9f50*/  @P2 STG.E.U16 desc[UR36][R4.64+0x1f0], R150 ;  /* 0x0001f09604002986 */ /* 0x0001e8000c101524 */
[----:B------:R0:W-:Y:S02]  /*9f60*/  @P1 STG.E.U16 desc[UR36][R6.64+0x1f2], R151 ;  /* 0x0001f29706001986 */ /* 0x0001e4000c101524 */
.L_x_286:
[----:B------:R-:W-:Y:S05]  /*9f70*/  BSYNC B0 ;  /* 0x0000000000007941 */ /* 0x000fea0003800000 */
.L_x_32:
[----:B------:R-:W-:Y:S01]  /*9f80*/  ULDC UR4, c[0x0][0xc] ;  /* 0x0000030000047ab9 */ /* 0x000fe20000000800 */
[----:B------:R-:W-:Y:S01]  /*9f90*/  ULDC UR5, c[0x0][0x10] ;  /* 0x0000040000057ab9 */ /* 0x000fe20000000800 */
[----:B0-----:R-:W0:Y:S01]  /*9fa0*/  LDC R3, c[0x0][0x14] ;  /* 0x00000500ff037b82 */ /* 0x001e220000000800 */
[----:B------:R-:W-:Y:S01]  /*9fb0*/  UIMAD.WIDE.U32 UR4, UR4, UR5, URZ ;  /* 0x00000005040472a5 */ /* 0x000fe2000f8e003f */
[----:B------:R-:W-:Y:S01]  /*9fc0*/  PRMT R0, RZ, 0x7610, R0 ;  /* 0x00007610ff007816 */ /* 0x000fe20000000000 */
[----:B----45:R-:W-:Y:S02]  /*9fd0*/  IMAD.MOV.U32 R152, RZ, RZ, -0x1 ;  /* 0xffffffffff987424 */ /* 0x030fe400078e00ff */
[----:B------:R-:W-:Y:S02]  /*9fe0*/  IMAD.MOV.U32 R23, RZ, RZ, -0x1 ;  /* 0xffffffffff177424 */ /* 0x000fe400078e00ff */
[----:B0-----:R-:W-:-:S04]  /*9ff0*/  IMAD.WIDE.U32 R16, R3, UR4, R16 ;  /* 0x0000000403107c25 */ /* 0x001fc8000f8e0010 */
[----:B------:R-:W-:Y:S01]  /*a000*/  IMAD R3, R3, UR5, RZ ;  /* 0x0000000503037c24 */ /* 0x000fe2000f8e02ff */
[----:B------:R-:W-:Y:S02]  /*a010*/  ULDC.64 UR4, c[0x0][0x650] ;  /* 0x0001940000047ab9 */ /* 0x000fe40000000a00 */
[----:B------:R-:W-:Y:S01]  /*a020*/  ISETP.GE.U32.AND P0, PT, R16, UR4, PT ;  /* 0x0000000410007c0c */ /* 0x000fe2000bf06070 */
[----:B------:R-:W-:-:S05]  /*a030*/  IMAD.IADD R17, R17, 0x1, R3 ;  /* 0x0000000111117824 */ /* 0x000fca00078e0203 */
[----:B------:R-:W-:-:S13]  /*a040*/  ISETP.GE.U32.AND.EX P0, PT, R17, UR5, PT, P0 ;  /* 0x0000000511007c0c */ /* 0x000fda000bf06100 */
[----:B------:R-:W-:Y:S05]  /*a050*/  @P0 BRA `(.L_x_287) ;  /* 0x0000000400640947 */ /* 0x000fea0003800000 */
[----:B------:R-:W0:Y:S01]  /*a060*/  S2R R12, SR_CTAID.X ;  /* 0x00000000000c7919 */ /* 0x000e220000002500 */
[----:B------:R-:W4:Y:S01]  /*a070*/  LDC.64 R10, c[0x0][0x628] ;  /* 0x00018a00ff0a7b82 */ /* 0x000f220000000a00 */
[----:B------:R-:W-:Y:S01]  /*a080*/  ULDC UR4, c[0x0][0x150] ;  /* 0x0000540000047ab9 */ /* 0x000fe20000000800 */
[----:B-123--:R-:W-:Y:S01]  /*a090*/  IMAD.MOV.U32 R8, RZ, RZ, R16 ;  /* 0x000000ffff087224 */ /* 0x00efe200078e0010 */
[----:B------:R-:W1:Y:S01]  /*a0a0*/  S2R R24, SR_CTAID.Y ;  /* 0x0000000000187919 */ /* 0x000e620000002600 */
[----:B------:R-:W-:-:S04]  /*a0b0*/  IMAD.MOV.U32 R9, RZ, RZ, R17 ;  /* 0x000000ffff097224 */ /* 0x000fc800078e0011 */
[----:B------:R-:W2:Y:S08]  /*a0c0*/  LDC R21, c[0x0][0x144] ;  /* 0x00005100ff157b82 */ /* 0x000eb00000000800 */
[----:B------:R-:W3:Y:S08]  /*a0d0*/  LDC R0, c[0x0][0x630] ;  /* 0x00018c00ff007b82 */ /* 0x000ef00000000800 */
[----:B------:R-:W1:Y:S01]  /*a0e0*/  LDC.64 R14, c[0x0][0x620] ;  /* 0x00018800ff0e7b82 */ /* 0x000e620000000a00 */
[----:B----4-:R-:W-:-:S04]  /*a0f0*/  ISETP.NE.U32.AND P0, PT, R10, RZ, PT ;  /* 0x000000ff0a00720c */ /* 0x010fc80003f05070 */
[----:B------:R-:W-:Y:S02]  /*a100*/  ISETP.NE.AND.EX P0, PT, R11, RZ, PT, P0 ;  /* 0x000000ff0b00720c */ /* 0x000fe40003f05300 */
[----:B0-----:R-:W-:-:S05]  /*a110*/  I2FP.F32.U32 R3, R12 ;  /* 0x0000000c00037245 */ /* 0x001fca0000201000 */
[----:B------:R-:W-:-:S04]  /*a120*/  FMUL R3, R3, UR4 ;  /* 0x0000000403037c20 */ /* 0x000fc80008400000 */
[----:B------:R0:W4:Y:S02]  /*a130*/  F2I.U32.TRUNC.NTZ R20, R3 ;  /* 0x0000000300147305 */ /* 0x000124000020f000 */
[----:B--23--:R-:W-:Y:S05]  /*a140*/  @!P0 BRA `(.L_x_288) ;  /* 0x0000000000288947 */ /* 0x00cfea0003800000 */
[----:B0-----:R-:W0:Y:S02]  /*a150*/  LDC R3, c[0x0][0x634] ;  /* 0x00018d00ff037b82 */ /* 0x001e240000000800 */
        /* <DEDUP_REMOVED lines=9> */
.L_x_288:
[----:B------:R-:W2:Y:S01]  /*a1f0*/  LDC.64 R30, c[0x0][0x640] ;  /* 0x00019000ff1e7b82 */ /* 0x000ea20000000a00 */
[-CC-:B------:R-:W-:Y:S01]  /*a200*/  SHF.R.U64 R23, R8, R0.reuse, R9.reuse ;  /* 0x0000000008177219 */ /* 0x180fe20000001209 */
[----:B----4-:R-:W-:Y:S01]  /*a210*/  IMAD.MOV R20, RZ, RZ, -R20 ;  /* 0x000000ffff147224 */ /* 0x010fe200078e0a14 */
[----:B------:R-:W-:Y:S01]  /*a220*/  SHF.R.U32.HI R0, RZ, R0, R9 ;  /* 0x00000000ff007219 */ /* 0x000fe20000011609 */
[----:B------:R-:W-:Y:S01]  /*a230*/  ULDC UR4, c[0x0][0x154] ;  /* 0x0000550000047ab9 */ /* 0x000fe20000000800 */
[----:B0-----:R-:W-:Y:S01]  /*a240*/  IADD3 R3, P0, RZ, -R23, RZ ;  /* 0x80000017ff037210 */ /* 0x001fe20007f1e0ff */
[----:B------:R-:W-:Y:S02]  /*a250*/  IMAD R26, R21, R20, R12 ;  /* 0x00000014151a7224 */ /* 0x000fe400078e020c */
[----:B------:R-:W0:Y:S01]  /*a260*/  LDC R6, c[0x0][0x618] ;  /* 0x00018600ff067b82 */ /* 0x000e220000000800 */
[----:B------:R-:W-:Y:S02]  /*a270*/  IMAD.MOV.U32 R7, RZ, RZ, 0x1 ;  /* 0x00000001ff077424 */ /* 0x000fe400078e00ff */
[----:B------:R-:W-:-:S04]  /*a280*/  IMAD.X R5, RZ, RZ, ~R0, P0 ;  /* 0x000000ffff057224 */ /* 0x000fc800000e0e00 */
[-C--:B-1----:R-:W-:Y:S01]  /*a290*/  IMAD R0, R5, R14.reuse, RZ ;  /* 0x0000000e05007224 */ /* 0x082fe200078e02ff */
[----:B------:R-:W1:Y:S01]  /*a2a0*/  LDC R8, c[0x0][0x608] ;  /* 0x00018200ff087b82 */ /* 0x000e620000000800 */
[----:B------:R-:W-:-:S04]  /*a2b0*/  IMAD.WIDE.U32 R4, R3, R14, R16 ;  /* 0x0000000e03047225 */ /* 0x000fc800078e0010 */
[----:B------:R-:W-:Y:S01]  /*a2c0*/  IMAD R3, R3, R15, R0 ;  /* 0x0000000f03037224 */ /* 0x000fe200078e0200 */
[----:B------:R-:W-:Y:S02]  /*a2d0*/  I2FP.F32.U32 R0, R24 ;  /* 0x0000001800007245 */ /* 0x000fe40000201000 */
[----:B------:R-:W3:Y:S01]  /*a2e0*/  LDC R28, c[0x0][0x658] ;  /* 0x00019600ff1c7b82 */ /* 0x000ee20000000800 */
[----:B------:R-:W-:Y:S01]  /*a2f0*/  IMAD.IADD R3, R5, 0x1, R3 ;  /* 0x0000000105037824 */ /* 0x000fe200078e0203 */
[----:B--2---:R-:W-:Y:S01]  /*a300*/  ISETP.NE.U32.AND P0, PT, R30, RZ, PT ;  /* 0x000000ff1e00720c */ /* 0x004fe20003f05070 */
[----:B------:R-:W-:Y:S01]  /*a310*/  FMUL R0, R0, UR4 ;  /* 0x0000000400007c20 */ /* 0x000fe20008400000 */
[----:B------:R-:W-:Y:S02]  /*a320*/  IMAD.MOV.U32 R5, RZ, RZ, -0x1 ;  /* 0xffffffffff057424 */ /* 0x000fe400078e00ff */
[----:B------:R-:W-:Y:S01]  /*a330*/  ISETP.NE.AND.EX P0, PT, R31, RZ, PT, P0 ;  /* 0x000000ff1f00720c */ /* 0x000fe20003f05300 */
[----:B------:R2:W4:Y:S01]  /*a340*/  F2I.U32.TRUNC.NTZ R13, R0 ;  /* 0x00000000000d7305 */ /* 0x000522000020f000 */
[----:B------:R-:W2:Y:S01]  /*a350*/  LDC R15, c[0x0][0x148] ;  /* 0x00005200ff0f7b82 */ /* 0x000ea20000000800 */
[----:B0-----:R-:W-:-:S02]  /*a360*/  SHF.R.U64 R12, R4, R6, R3 ;  /* 0x00000006040c7219 */ /* 0x001fc40000001203 */
[----:B------:R-:W-:-:S05]  /*a370*/  SHF.R.U32.HI R3, RZ, R6, R3 ;  /* 0x00000006ff037219 */ /* 0x000fca0000011603 */
[----:B------:R-:W0:Y:S01]  /*a380*/  LDC R20, c[0x0][0x600] ;  /* 0x00018000ff147b82 */ /* 0x000e220000000800 */
[-CC-:B-1----:R-:W-:Y:S02]  /*a390*/  SHF.R.U64 R10, R12, R8.reuse, R3.reuse ;  /* 0x000000080c0a7219 */ /* 0x182fe40000001203 */
[----:B------:R-:W-:-:S05]  /*a3a0*/  SHF.R.U32.HI R3, RZ, R8, R3 ;  /* 0x00000008ff037219 */ /* 0x000fca0000011603 */
[----:B------:R-:W1:Y:S01]  /*a3b0*/  LDC R21, c[0x0][0x648] ;  /* 0x00019200ff157b82 */ /* 0x000e620000000800 */
[-C--:B---3--:R-:W-:Y:S02]  /*a3c0*/  SHF.L.U32 R4, R5, R28.reuse, RZ ;  /* 0x0000001c05047219 */ /* 0x088fe400000006ff */
[-CC-:B------:R-:W-:Y:S02]  /*a3d0*/  SHF.R.U64 R14, R10, R28.reuse, R3.reuse ;  /* 0x0000001c0a0e7219 */ /* 0x180fe40000001203 */
[----:B------:R-:W-:Y:S02]  /*a3e0*/  SHF.R.U32.HI R5, RZ, R28, R3 ;  /* 0x0000001cff057219 */ /* 0x000fe40000011603 */
[----:B------:R-:W-:Y:S01]  /*a3f0*/  LOP3.LUT R153, RZ, R4, RZ, 0x33, !PT ;  /* 0x00000004ff997212 */ /* 0x000fe200078e33ff */
[----:B------:R-:W3:Y:S01]  /*a400*/  LDC R25, c[0x0][0x638] ;  /* 0x00018e00ff197b82 */ /* 0x000ee20000000800 */
[----:B------:R-:W-:Y:S01]  /*a410*/  SHF.L.U32 R28, R7, R28, RZ ;  /* 0x0000001c071c7219 */ /* 0x000fe200000006ff */
[----:B------:R-:W-:-:S06]  /*a420*/  IMAD.MOV.U32 R4, RZ, RZ, R14 ;  /* 0x000000ffff047224 */ /* 0x000fcc00078e000e */
[----:B------:R-:W0:Y:S01]  /*a430*/  LDC R27, c[0x0][0x610] ;  /* 0x00018400ff1b7b82 */ /* 0x000e220000000800 */
[----:B----4-:R-:W-:Y:S05]  /*a440*/  @!P0 BRA `(.L_x_289) ;  /* 0x0000000000288947 */ /* 0x010fea0003800000 */
        /* <DEDUP_REMOVED lines=10> */
.L_x_289:
[----:B------:R-:W-:Y:S01]  /*a4f0*/  ISETP.NE.AND P0, PT, R2, 0x1, PT ;  /* 0x000000010200780c */ /* 0x000fe20003f05270 */
[----:B------:R-:W-:Y:S01]  /*a500*/  IMAD.MOV R13, RZ, RZ, -R13 ;  /* 0x000000ffff0d7224 */ /* 0x000fe200078e0a0d */
[----:B-12---:R-:W-:Y:S01]  /*a510*/  SHF.R.U64 R0, R4, R21, R5 ;  /* 0x0000001504007219 */ /* 0x006fe20000001205 */
[----:B0-----:R-:W-:Y:S01]  /*a520*/  VIADD R5, R20, 0xffffffff ;  /* 0xffffffff14057836 */ /* 0x001fe20000000000 */
[----:B------:R-:W-:-:S03]  /*a530*/  LOP3.LUT R153, R10, R153, RZ, 0xc0, !PT ;  /* 0x000000990a997212 */ /* 0x000fc600078ec0ff */
[----:B------:R-:W-:Y:S01]  /*a540*/  IMAD.MOV R3, RZ, RZ, -R0 ;  /* 0x000000ffff037224 */ /* 0x000fe200078e0a00 */
[----:B------:R-:W-:Y:S01]  /*a550*/  LOP3.LUT R5, R12, R5, RZ, 0xc0, !PT ;  /* 0x000000050c057212 */ /* 0x000fe200078ec0ff */
[----:B------:R-:W-:Y:S02]  /*a560*/  IMAD R153, R28, R0, R153 ;  /* 0x000000001c997224 */ /* 0x000fe400078e0299 */
[----:B---3--:R-:W-:Y:S02]  /*a570*/  IMAD R0, R3, R25, R14 ;  /* 0x0000001903007224 */ /* 0x008fe400078e020e */
[----:B------:R-:W-:Y:S02]  /*a580*/  @P0 IMAD R26, R15, R13, R24 ;  /* 0x0000000d0f1a0224 */ /* 0x000fe400078e0218 */
[----:B------:R-:W-:Y:S02]  /*a590*/  IMAD R4, R0, R20, R5 ;  /* 0x0000001400047224 */ /* 0x000fe400078e0205 */
[----:B------:R-:W-:-:S02]  /*a5a0*/  IMAD R153, R153, R27, R26 ;  /* 0x0000001b99997224 */ /* 0x000fc400078e021a */
[----:B------:R-:W-:-:S03]  /*a5b0*/  IMAD.MOV.U32 R3, RZ, RZ, 0x1 ;  /* 0x00000001ff037424 */ /* 0x000fc600078e00ff */
[----:B------:R-:W-:Y:S02]  /*a5c0*/  SEL R152, R4, R153, !P0 ;  /* 0x0000009904987207 */ /* 0x000fe40004000000 */
[----:B------:R-:W-:Y:S02]  /*a5d0*/  PRMT R0, R3, 0x7610, R0 ;  /* 0x0000761003007816 */ /* 0x000fe40000000000 */
[----:B------:R-:W-:-:S07]  /*a5e0*/  SEL R153, R153, R4, !P0 ;  /* 0x0000000499997207 */ /* 0x000fce0004000000 */
.L_x_287:
[----:B------:R-:W-:-:S13]  /*a5f0*/  LOP3.LUT P0, RZ, R0, 0xff, RZ, 0xc0, !PT ;  /* 0x000000ff00ff7812 */ /* 0x000fda000780c0ff */
[----:B------:R-:W-:Y:S05]  /*a600*/  @P0 BRA `(.L_x_290) ;  /* 0xffffff6800d00947 */ /* 0x000fea000383ffff */
[----:B------:R-:W-:Y:S05]  /*a610*/  EXIT ;  /* 0x000000000000794d */ /* 0x000fea0003800000 */
.L_x_7:
[----:B0-----:R-:W-:Y:S01]  /*a620*/  ULDC.64 UR4, c[0x0][0x650] ;  /* 0x0001940000047ab9 */ /* 0x001fe20000000a00 */
        /* <DEDUP_REMOVED lines=25> */
.L_x_292:
[----:B------:R-:W0:Y:S01]  /*a7c0*/  LDC.64 R26, c[0x0][0x640] ;  /* 0x00019000ff1a7b82 */ /* 0x000e220000000a00 */
[-CC-:B------:R-:W-:Y:S01]  /*a7d0*/  SHF.R.U64 R20, R12, R8.reuse, R13.reuse ;  /* 0x000000080c147219 */ /* 0x180fe2000000120d */
[----:B------:R-:W-:Y:S01]  /*a7e0*/  IMAD.MOV.U32 R30, RZ, RZ, 0x1 ;  /* 0x00000001ff1e7424 */ /* 0x000fe200078e00ff */
[----:B------:R-:W-:Y:S02]  /*a7f0*/  SHF.R.U32.HI R6, RZ, R8, R13 ;  /* 0x00000008ff067219 */ /* 0x000fe4000001160d */
[----:B------:R-:W-:-:S03]  /*a800*/  IADD3 R11, P0, RZ, -R20, RZ ;  /* 0x80000014ff0b7210 */ /* 0x000fc60007f1e0ff */
[----:B------:R-:W1:Y:S02]  /*a810*/  LDC R10, c[0x0][0x618] ;  /* 0x00018600ff0a7b82 */ /* 0x000e640000000800 */
[----:B------:R-:W-:-:S04]  /*a820*/  IMAD.X R7, RZ, RZ, ~R6, P0 ;  /* 0x000000ffff077224 */ /* 0x000fc800000e0e06 */
[-C--:B------:R-:W-:Y:S02]  /*a830*/  IMAD R8, R7, R22.reuse, RZ ;  /* 0x0000001607087224 */ /* 0x080fe400078e02ff */
[----:B------:R-:W2:Y:S01]  /*a840*/  LDC R12, c[0x0][0x608] ;  /* 0x00018200ff0c7b82 */ /* 0x000ea20000000800 */
[----:B------:R-:W-:-:S04]  /*a850*/  IMAD.WIDE.U32 R6, R11, R22, R16 ;  /* 0x000000160b067225 */ /* 0x000fc800078e0010 */
[----:B------:R-:W-:-:S03]  /*a860*/  IMAD R11, R11, R23, R8 ;  /* 0x000000170b0b7224 */ /* 0x000fc600078e0208 */
[----:B------:R-:W3:Y:S01]  /*a870*/  LDC R25, c[0x0][0x658] ;  /* 0x00019600ff197b82 */ /* 0x000ee20000000800 */
[----:B------:R-:W-:Y:S01]  /*a880*/  IMAD.IADD R7, R7, 0x1, R11 ;  /* 0x0000000107077824 */ /* 0x000fe200078e020b */
[----:B0-----:R-:W-:-:S04]  /*a890*/  ISETP.NE.U32.AND P0, PT, R26, RZ, PT ;  /* 0x000000ff1a00720c */ /* 0x001fc80003f05070 */
[----:B------:R-:W-:Y:S02]  /*a8a0*/  ISETP.NE.AND.EX P0, PT, R27, RZ, PT, P0 ;  /* 0x000000ff1b00720c */ /* 0x000fe40003f05300 */
[----:B------:R-:W0:Y:S01]  /*a8b0*/  LDC R23, c[0x0][0x600] ;  /* 0x00018000ff177b82 */ /* 0x000e220000000800 */
[-CC-:B-1----:R-:W-:Y:S02]  /*a8c0*/  SHF.R.U64 R8, R6, R10.reuse, R7.reuse ;  /* 0x0000000a06087219 */ /* 0x182fe40000001207 */
[----:B------:R-:W-:Y:S01]  /*a8d0*/  SHF.R.U32.HI R7, RZ, R10, R7 ;  /* 0x0000000aff077219 */ /* 0x000fe20000011607 */
[----:B------:R-:W-:-:S04]  /*a8e0*/  IMAD.MOV.U32 R10, RZ, RZ, -0x1 ;  /* 0xffffffffff0a7424 */ /* 0x000fc800078e00ff */
        /* <DEDUP_REMOVED lines=21> */
.L_x_293:
[----:B------:R-:W-:Y:S01]  /*aa40*/  ISETP.NE.AND P0, PT, R2, 0x1, PT ;  /* 0x000000010200780c */ /* 0x000fe20003f05270 */
[----:B0-----:R-:W-:Y:S01]  /*aa50*/  VIADD R11, R23, 0xffffffff ;  /* 0xffffffff170b7836 */ /* 0x001fe20000000000 */
[----:B-1----:R-:W-:Y:S02]  /*aa60*/  SHF.R.U64 R6, R6, R24, R7 ;  /* 0x0000001806067219 */ /* 0x002fe40000001207 */
[----:B------:R-:W-:Y:S02]  /*aa70*/  SHF.L.U32 R30, R30, R25, RZ ;  /* 0x000000191e1e7219 */ /* 0x000fe400000006ff */
[----:B------:R-:W-:Y:S01]  /*aa80*/  LOP3.LUT R5, R21, R32, RZ, 0xc0, !PT ;  /* 0x0000002015057212 */ /* 0x000fe200078ec0ff */
[----:B------:R-:W-:-:S04]  /*aa90*/  IMAD.MOV R7, RZ, RZ, -R6 ;  /* 0x000000ffff077224 */ /* 0x000fc800078e0a06 */
[----:B------:R-:W-:Y:S01]  /*aaa0*/  IMAD R6, R30, R6, R5 ;  /* 0x000000061e067224 */ /* 0x000fe200078e0205 */
[----:B------:R-:W-:Y:S01]  /*aab0*/  LOP3.LUT R5, R8, R11, RZ, 0xc0, !PT ;  /* 0x0000000b08057212 */ /* 0x000fe200078ec0ff */
[----:B------:R-:W-:Y:S02]  /*aac0*/  @P0 IMAD R3, R9, R14, R4 ;  /* 0x0000000e09030224 */ /* 0x000fe400078e0204 */
[----:B--2---:R-:W-:Y:S02]  /*aad0*/  IMAD R4, R7, R28, R22 ;  /* 0x0000001c07047224 */ /* 0x004fe400078e0216 */
[----:B---3--:R-:W-:Y:S02]  /*aae0*/  IMAD R3, R6, R29, R3 ;  /* 0x0000001d06037224 */ /* 0x008fe400078e0203 */
[----:B------:R-:W-:Y:S02]  /*aaf0*/  IMAD R4, R4, R23, R5 ;  /* 0x0000001704047224 */ /* 0x000fe400078e0205 */
[----:B------:R-:W-:-:S02]  /*ab00*/  IMAD.MOV.U32 R8, RZ, RZ, 0x1 ;  /* 0x00000001ff087424 */ /* 0x000fc400078e00ff */
[----:B------:R-:W-:Y:S01]  /*ab10*/  IMAD.MOV.U32 R6, RZ, RZ, R20 ;  /* 0x000000ffff067224 */ /* 0x000fe200078e0014 */
[----:B------:R-:W-:Y:S02]  /*ab20*/  SEL R7, R4, R3, !P0 ;  /* 0x0000000304077207 */ /* 0x000fe40004000000 */
[----:B------:R-:W-:-:S07]  /*ab30*/  SEL R13, R3, R4, !P0 ;  /* 0x00000004030d7207 */ /* 0x000fce0004000000 */
.L_x_291:
[----:B------:R-:W-:-:S08]  /*ab40*/  NOP ;  /* 0x0000000000007918 */ /* 0x000fd00000000000 */
[----:B------:R-:W0:-:S00]  /*ab50*/  USETMAXREG.DEALLOC.CTAPOOL 0x28 ;  /* 0x00000028000079c8 */ /* 0x000e0000080e0500 */
[----:B0-----:R-:W-:-:S13]  /*ab60*/  ISETP.NE.AND P0, PT, R0, RZ, PT ;  /* 0x000000ff0000720c */ /* 0x001fda0003f05270 */
[----:B------:R-:W-:Y:S05]  /*ab70*/  @P0 EXIT ;  /* 0x000000000000094d */ /* 0x000fea0003800000 */
[----:B------:R-:W-:Y:S01]  /*ab80*/  LOP3.LUT P0, RZ, R8, 0xff, RZ, 0xc0, !PT ;  /* 0x000000ff08ff7812 */ /* 0x000fe2000780c0ff */
[----:B------:R-:W-:Y:S02]  /*ab90*/  IMAD.MOV.U32 R0, RZ, RZ, 0x1 ;  /* 0x00000001ff007424 */ /* 0x000fe400078e00ff */
[----:B------:R-:W-:-:S10]  /*aba0*/  IMAD.MOV.U32 R3, RZ, RZ, RZ ;  /* 0x000000ffff037224 */ /* 0x000fd400078e00ff */
[----:B------:R-:W-:Y:S05]  /*abb0*/  @!P0 BRA `(.L_x_294) ;  /* 0x0000000c00748947 */ /* 0x000fea0003800000 */
[----:B------:R-:W0:Y:S01]  /*abc0*/  LDC R0, c[0x0][0x28c] ;  /* 0x0000a300ff007b82 */ /* 0x000e220000000800 */
[----:B------:R-:W-:Y:S01]  /*abd0*/  ULDC UR5, c[0x0][0x658] ;  /* 0x0001960000057ab9 */ /* 0x000fe20000000800 */
[----:B------:R-:W-:Y:S01]  /*abe0*/  UMOV UR7, 0xffffffff ;  /* 0xffffffff00077882 */ /* 0x000fe20000000000 */
[----:B------:R-:W-:Y:S01]  /*abf0*/  ULDC UR6, c[0x0][0xc] ;  /* 0x0000030000067ab9 */ /* 0x000fe20000000800 */
[----:B------:R-:W-:Y:S01]  /*ac00*/  USHF.L.U32 UR9, UR7, UR5, URZ ;  /* 0x0000000507097299 */ /* 0x000fe2000800063f */
[----:B------:R-:W-:Y:S01]  /*ac10*/  BSSY B0, `(.L_x_294) ;  /* 0x00000d7000007945 */ /* 0x000fe20003800000 */
[----:B------:R-:W-:Y:S01]  /*ac20*/  UMOV UR8, 0x1 ;  /* 0x0000000100087882 */ /* 0x000fe20000000000 */
[----:B------:R-:W-:Y:S01]  /*ac30*/  ULDC UR7, c[0x0][0x10] ;  /* 0x0000040000077ab9 */ /* 0x000fe20000000800 */
[----:B------:R-:W1:Y:S01]  /*ac40*/  S2UR UR10, SR_CgaCtaId ;  /* 0x00000000000a79c3 */ /* 0x000e620000008800 */
[----:B------:R-:W-:Y:S01]  /*ac50*/  UIMAD.WIDE.U32 UR6, UR6, UR7, URZ ;  /* 0x00000007060672a5 */ /* 0x000fe2000f8e003f */
[----:B------:R-:W-:Y:S01]  /*ac60*/  IMAD.MOV.U32 R9, RZ, RZ, 0x1 ;  /* 0x00000001ff097424 */ /* 0x000fe200078e00ff */
[----:B------:R-:W-:Y:S01]  /*ac70*/  USHF.L.U32 UR5, UR8, UR5, URZ ;  /* 0x0000000508057299 */ /* 0x000fe2000800063f */
[----:B------:R-:W-:Y:S01]  /*ac80*/  LOP3.LUT R12, R19, 0x2, RZ, 0xfc, !PT ;  /* 0x00000002130c7812 */ /* 0x000fe200078efcff */
[----:B------:R-:W-:Y:S01]  /*ac90*/  ULDC UR4, c[0x0][0x600] ;  /* 0x0001800000047ab9 */ /* 0x000fe20000000800 */
[----:B------:R-:W-:Y:S01]  /*aca0*/  ULDC UR8, c[0x0][0x14] ;  /* 0x0000050000087ab9 */ /* 0x000fe20000000800 */
[----:B------:R-:W-:-:S02]  /*acb0*/  UIADD3 UR4, UR4, -0x1, URZ ;  /* 0xffffffff04047890 */ /* 0x000fc4000fffe03f */
[----:B------:R-:W-:Y:S02]  /*acc0*/  UIMAD.WIDE.U32 UR30, UR6, UR8, URZ ;  /* 0x00000008061e72a5 */ /* 0x000fe4000f8e003f */
[----:B------:R-:W-:Y:S02]  /*acd0*/  UIMAD UR7, UR7, UR8, URZ ;  /* 0x00000008070772a4 */ /* 0x000fe4000f8e023f */
[----:B------:R-:W-:Y:S02]  /*ace0*/  ULOP3.LUT UR6, URZ, UR9, URZ, 0x33, !UPT ;  /* 0x000000093f067292 */ /* 0x000fe4000f8e333f */
[----:B------:R-:W-:Y:S01]  /*acf0*/  UIADD3 UR7, UR31, UR7, URZ ;  /* 0x000000071f077290 */ /* 0x000fe2000fffe03f */
[----:B0-----:R-:W-:Y:S01]  /*ad00*/  VIADD R0, R0, 0x7f ;  /* 0x0000007f00007836 */ /* 0x001fe20000000000 */
[----:B------:R-:W-:-:S04]  /*ad10*/  ULDC.64 UR38, c[0x0][0x198] ;  /* 0x0000660000267ab9 */ /* 0x000fc80000000a00 */
[----:B------:R-:W-:Y:S01]  /*ad20*/  SHF.R.S32.HI R3, RZ, 0x1f, R0 ;  /* 0x0000001fff037819 */ /* 0x000fe20000011400 */
[----:B-1----:R-:W-:-:S03]  /*ad30*/  IMAD.U32 R10, RZ, RZ, UR10 ;  /* 0x0000000aff0a7e24 */ /* 0x002fc6000f8e00ff */
[----:B------:R-:W-:Y:S01]  /*ad40*/  LEA.HI R3, R3, R0, RZ, 0x7 ;  /* 0x0000000003037211 */ /* 0x000fe200078f38ff */
[----:B------:R-:W-:-:S03]  /*ad50*/  IMAD.MOV.U32 R0, RZ, RZ, 0x1 ;  /* 0x00000001ff007424 */ /* 0x000fc600078e00ff */
[----:B------:R-:W-:Y:S01]  /*ad60*/  SHF.R.S32.HI R8, RZ, 0x7, R3 ;  /* 0x00000007ff087819 */ /* 0x000fe20000011403 */
[----:B------:R-:W-:-:S04]  /*ad70*/  IMAD.MOV.U32 R3, RZ, RZ, RZ ;  /* 0x000000ffff037224 */ /* 0x000fc800078e00ff */
[----:B------:R-:W-:-:S07]  /*ad80*/  VIADD R11, R8, 0x1 ;  /* 0x00000001080b7836 */ /* 0x000fce0000000000 */
.L_x_305:
[----:B------:R-:W-:-:S03]  /*ad90*/  UMOV UR8, 0xffffffff ;  /* 0xffffffff00087882 */ /* 0x000fc60000000000 */
[----:B------:R-:W-:Y:S05]  /*ada0*/  BRA.DIV UR8, `(.L_x_295) ;  /* 0x0000000e08987947 */ /* 0x000fea000b800000 */
[----:B------:R-:W-:-:S13]  /*adb0*/  ELECT P6, URZ, PT ;  /* 0x00000000003f782f */ /* 0x000fda00038c0000 */
.L_x_314:
[----:B------:R-:W0:Y:S01]  /*adc0*/  LDC R4, c[0x0][0x28c] ;  /* 0x0000a300ff047b82 */ /* 0x000e220000000800 */
[----:B------:R-:W-:Y:S01]  /*add0*/  BSSY B1, `(.L_x_296) ;  /* 0x0000047000017945 */ /* 0x000fe20003800000 */
[----:B0-----:R-:W-:-:S13]  /*ade0*/  ISETP.LT.OR P6, PT, R4, 0x1, !P6 ;  /* 0x000000010400780c */ /* 0x001fda00077c1670 */
[----:B------:R-:W-:Y:S05]  /*adf0*/  @P6 BRA `(.L_x_297) ;  /* 0x0000000400106947 */ /* 0x000fea0003800000 */
[----:B------:R-:W-:Y:S02]  /*ae00*/  IMAD R13, R13, 0x2, R10 ;  /* 0x000000020d0d7824 */ /* 0x000fe400078e020a */
[----:B------:R-:W-:Y:S02]  /*ae10*/  IMAD.SHL.U32 R15, R7, 0x100, RZ ;  /* 0x00000100070f7824 */ /* 0x000fe400078e00ff */
[----:B------:R-:W-:Y:S02]  /*ae20*/  IMAD.MOV.U32 R21, RZ, RZ, RZ ;  /* 0x000000ffff157224 */ /* 0x000fe400078e00ff */
[----:B------:R-:W-:Y:S02]  /*ae30*/  IMAD.MOV.U32 R4, RZ, RZ, R11 ;  /* 0x000000ffff047224 */ /* 0x000fe400078e000b */
[----:B------:R-:W-:Y:S02]  /*ae40*/  IMAD.MOV.U32 R5, RZ, RZ, R0 ;  /* 0x000000ffff057224 */ /* 0x000fe400078e0000 */
[----:B------:R-:W-:-:S02]  /*ae50*/  IMAD.MOV.U32 R7, RZ, RZ, R3 ;  /* 0x000000ffff077224 */ /* 0x000fc400078e0003 */
[----:B------:R-:W-:-:S07]  /*ae60*/  IMAD.SHL.U32 R20, R13, 0x40, RZ ;  /* 0x000000400d147824 */ /* 0x000fce00078e00ff */
.L_x_300:
[----:B------:R-:W0:Y:S01]  /*ae70*/  S2UR UR8, SR_CgaCtaId ;  /* 0x00000000000879c3 */ /* 0x000e220000008800 */
[----:B------:R-:W-:Y:S02]  /*ae80*/  MOV R13, 0x400 ;  /* 0x00000400000d7802 */ /* 0x000fe40000000f00 */
[----:B------:R-:W-:-:S13]  /*ae90*/  LOP3.LUT P1, RZ, R18, 0x7f, RZ, 0xc0, !PT ;  /* 0x0000007f12ff7812 */ /* 0x000fda000782c0ff */
[----:B------:R-:W1:Y:S01]  /*aea0*/  @!P1 LDC R14, c[0x0][0x500] ;  /* 0x00014000ff0e9b82 */ /* 0x000e620000000800 */
[----:B0-----:R-:W-:-:S05]  /*aeb0*/  IMAD.U32 R10, RZ, RZ, UR8 ;  /* 0x00000008ff0a7e24 */ /* 0x001fca000f8e00ff */
[----:B------:R-:W-:Y:S02]  /*aec0*/  LEA R24, R10, R13, 0x18 ;  /* 0x0000000d0a187211 */ /* 0x000fe400078ec0ff */
[----:B------:R-:W-:-:S03]  /*aed0*/  SHF.L.U32 R13, R5, 0x1f, RZ ;  /* 0x0000001f050d7819 */ /* 0x000fc600000006ff */
[----:B------:R-:W-:-:S04]  /*aee0*/  IMAD R22, R7, 0x8, R24 ;  /* 0x0000000807167824 */ /* 0x000fc800078e0218 */
[----:B------:R-:W0:Y:S02]  /*aef0*/  SYNCS.PHASECHK.TRANS64.TRYWAIT P0, [R22+URZ+0x10], R13 ;  /* 0x0000100d160075a7 */ /* 0x000e24000800017f */
[----:B01----:R-:W-:Y:S05]  /*af00*/  @!P0 BRA `(.L_x_298) ;  /* 0x0000000c00608947 */ /* 0x003fea0003800000 */
.L_x_315:
[----:B0-----:R-:W-:Y:S01]  /*af10*/  PRMT R13, R12, 0x9910, RZ ;  /* 0x000099100c0d7816 */ /* 0x001fe200000000ff */
[----:B------:R0:W-:Y:S03]  /*af20*/  @!P1 SYNCS.ARRIVE.TRANS64 RZ, [R22+URZ], R14 ;  /* 0x0000000e16ff99a7 */ /* 0x0001e6000800003f */
[----:B------:R-:W-:-:S13]  /*af30*/  ISETP.NE.AND P0, PT, R13, 0x2, PT ;  /* 0x000000020d00780c */ /* 0x000fda0003f05270 */
[----:B0-----:R-:W-:Y:S05]  /*af40*/  @P0 BRA `(.L_x_299) ;  /* 0x0000000000040947 */ /* 0x001fea0003800000 */
[----:B------:R-:W-:Y:S01]  /*af50*/  BPT.TRAP 0x1 ;  /* 0x000000040000795c */ /* 0x000fe20000300000 */
.L_x_299:
[----:B------:R-:W-:Y:S01]  /*af60*/  IMAD R13, R7, 0x4, R10 ;  /* 0x00000004070d7824 */ /* 0x000fe200078e020a */
[----:B------:R-:W-:Y:S01]  /*af70*/  R2UR UR34, R21 ;  /* 0x00000000152272ca */ /* 0x000fe200000e0000 */
[----:B------:R-:W-:Y:S01]  /*af80*/  VIADD R4, R4, 0xffffffff ;  /* 0xffffffff04047836 */ /* 0x000fe20000000000 */
[----:B------:R-:W-:Y:S01]  /*af90*/  R2UR UR33, R22 ;  /* 0x00000000162172ca */ /* 0x000fe200000e0000 */
[----:B------:R-:W-:Y:S01]  /*afa0*/  IMAD.SHL.U32 R13, R13, 0x1000, RZ ;  /* 0x000010000d0d7824 */ /* 0x000fe200078e00ff */
[----:B------:R-:W-:Y:S01]  /*afb0*/  R2UR UR36, R6 ;  /* 0x00000000062472ca */ /* 0x000fe200000e0000 */
[----:B------:R-:W-:Y:S01]  /*afc0*/  UIADD3 UR14, UP0, UR38, 0xf0, URZ ;  /* 0x000000f0260e7890 */ /* 0x000fe2000ff1e03f */
[----:B------:R-:W-:Y:S01]  /*afd0*/  R2UR UR35, R20 ;  /* 0x00000000142372ca */ /* 0x000fe200000e0000 */
[--C-:B------:R-:W-:Y:S01]  /*afe0*/  IMAD R13, R13, 0x2, R24.reuse ;  /* 0x000000020d0d7824 */ /* 0x100fe200078e0218 */
[----:B------:R-:W-:Y:S01]  /*aff0*/  R2UR UR19, R15 ;  /* 0x000000000f1372ca */ /* 0x000fe200000e0000 */
[----:B------:R-:W-:Y:S01]  /*b000*/  IMAD R24, R7, 0x10000, R24 ;  /* 0x0001000007187824 */ /* 0x000fe200078e0218 */
[----:B------:R-:W-:Y:S01]  /*b010*/  UIADD3 UR40, UP1, UR38, 0x1f0, URZ ;  /* 0x000001f026287890 */ /* 0x000fe2000ff3e03f */
[----:B------:R-:W-:Y:S01]  /*b020*/  ISETP.GT.AND P1, PT, R4, 0x1, PT ;  /* 0x000000010400780c */ /* 0x000fe20003f24270 */
[----:B------:R-:W-:Y:S01]  /*b030*/  UIADD3.X UR15, URZ, UR39, URZ, UP0, !UPT ;  /* 0x000000273f0f7290 */ /* 0x000fe200087fe43f */
[----:B------:R-:W-:Y:S01]  /*b040*/  R2UR UR24, R13 ;  /* 0x000000000d1872ca */ /* 0x000fe200000e0000 */
[----:B------:R-:W-:Y:S01]  /*b050*/  UIADD3 UR26, UR34, 0x40, URZ ;  /* 0x00000040221a7890 */ /* 0x000fe2000fffe03f */
[----:B------:R-:W-:Y:S01]  /*b060*/  R2UR UR8, R24 ;  /* 0x00000000180872ca */ /* 0x000fe200000e0000 */
[----:B------:R-:W-:Y:S01]  /*b070*/  UIADD3.X UR41, URZ, UR39, URZ, UP1, !UPT ;  /* 0x000000273f297290 */ /* 0x000fe20008ffe43f */
[----:B------:R-:W-:Y:S01]  /*b080*/  VIADD R7, R7, 0x1 ;  /* 0x0000000107077836 */ /* 0x000fe20000000000 */
[----:B------:R-:W-:Y:S01]  /*b090*/  UMOV UR13, 0x30000 ;  /* 0x00030000000d7882 */ /* 0x000fe20000000000 */
[----:B------:R-:W-:Y:S01]  /*b0a0*/  UMOV UR22, 0x0 ;  /* 0x0000000000167882 */ /* 0x000fe20000000000 */
[----:B------:R-:W-:Y:S01]  /*b0b0*/  UMOV UR23, 0x10000000 ;  /* 0x1000000000177882 */ /* 0x000fe20000000000 */
[----:B------:R-:W-:Y:S01]  /*b0c0*/  UMOV UR25, UR33 ;  /* 0x0000002100197c82 */ /* 0x000fe20008000000 */
[----:B------:R-:W-:Y:S01]  /*b0d0*/  ISETP.NE.AND P0, PT, R7, 0x2, PT ;  /* 0x000000020700780c */ /* 0x000fe20003f05270 */
[----:B------:R-:W-:Y:S01]  /*b0e0*/  UMOV UR28, UR36 ;  /* 0x00000024001c7c82 */ /* 0x000fe20008000000 */
[----:B------:R-:W-:Y:S01]  /*b0f0*/  UMOV UR27, UR35 ;  /* 0x00000023001b7c82 */ /* 0x000fe20008000000 */
[----:B------:R-:W-:Y:S01]  /*b100*/  UMOV UR17, UR33 ;  /* 0x0000002100117c82 */ /* 0x000fe20008000000 */
[----:B------:R-:W-:Y:S01]  /*b110*/  UIADD3 UR32, UR24, 0x100, URZ ;  /* 0x0000010018207890 */ /* 0x000fe2000fffe03f */
[----:B------:R-:W-:Y:S01]  /*b120*/  SEL R14, RZ, 0x1, P0 ;  /* 0x00000001ff0e7807 */ /* 0x000fe20000000000 */
[----:B------:R-:W-:Y:S01]  /*b130*/  UIADD3 UR24, UR24, 0x4100, URZ ;  /* 0x0000410018187890 */ /* 0x000fe2000fffe03f */
[----:B------:R-:W-:Y:S01]  /*b140*/  VIADD R21, R21, 0x80 ;  /* 0x0000008015157836 */ /* 0x000fe20000000000 */
[----:B------:R-:W-:Y:S01]  /*b150*/  UIADD3 UR16, UR8, 0x10100, URZ ;  /* 0x0001010008107890 */ /* 0x000fe2000fffe03f */
[----:B------:R-:W-:Y:S01]  /*b160*/  LOP3.LUT R5, R5, R14, RZ, 0x3c, !PT ;  /* 0x0000000e05057212 */ /* 0x000fe200078e3cff */
[----:B------:R-:W-:Y:S01]  /*b170*/  UIADD3 UR8, UR8, 0x18100, URZ ;  /* 0x0001810008087890 */ /* 0x000fe2000fffe03f */
[----:B------:R-:W-:Y:S01]  /*b180*/  SEL R7, R7, RZ, P0 ;  /* 0x000000ff07077207 */ /* 0x000fe20000000000 */
[----:B------:R-:W-:Y:S01]  /*b190*/  UMOV UR18, UR34 ;  /* 0x0000002200127c82 */ /* 0x000fe20008000000 */
[----:B------:R-:W-:Y:S01]  /*b1a0*/  UMOV UR20, UR36 ;  /* 0x0000002400147c82 */ /* 0x000fe20008000000 */
[----:B------:R0:W-:Y:S01]  /*b1b0*/  UTMALDG.3D.MULTICAST [UR32], [UR14], UR13, desc[UR22] ;  /* 0x000016200e0073b4 */ /* 0x0001e2000801180d */
[----:B------:R-:W-:Y:S01]  /*b1c0*/  UMOV UR9, UR33 ;  /* 0x0000002100097c82 */ /* 0x000fe20008000000 */
[----:B------:R-:W-:Y:S01]  /*b1d0*/  UMOV UR11, UR19 ;  /* 0x00000013000b7c82 */ /* 0x000fe20008000000 */
[----:B------:R-:W-:Y:S01]  /*b1e0*/  UMOV UR12, UR36 ;  /* 0x00000024000c7c82 */ /* 0x000fe20008000000 */
[----:B------:R-:W-:Y:S01]  /*b1f0*/  UMOV UR10, UR26 ;  /* 0x0000001a000a7c82 */ /* 0x000fe20008000000 */
[----:B------:R0:W-:Y:S01]  /*b200*/  UTMALDG.3D.MULTICAST [UR24], [UR14], UR13, desc[UR22] ;  /* 0x000016180e0073b4 */ /* 0x0001e2000801180d */
[----:B------:R0:W-:Y:S01]  /*b210*/  UTMALDG.3D [UR16], [UR40], desc[UR22] ;  /* 0x00001610280075b4 */ /* 0x0001e20008011000 */
[----:B------:R0:W-:Y:S02]  /*b220*/  UTMALDG.3D [UR8], [UR40], desc[UR22] ;  /* 0x00001608280075b4 */ /* 0x0001e40008011000 */
[----:B0-----:R-:W-:Y:S05]  /*b230*/  @P1 BRA `(.L_x_300) ;  /* 0xfffffffc000c1947 */ /* 0x001fea000383ffff */
.L_x_297:
[----:B------:R-:W-:Y:S05]  /*b240*/  BSYNC B1 ;  /* 0x0000000000017941 */ /* 0x000fea0003800000 */
.L_x_296:
[----:B------:R-:W-:Y:S01]  /*b250*/  LOP3.LUT P1, RZ, R9, 0xff, RZ, 0xc0, !PT ;  /* 0x000000ff09ff7812 */ /* 0x000fe2000782c0ff */
[----:B------:R-:W-:Y:S01]  /*b260*/  IMAD.IADD R3, R8, 0x1, R3 ;  /* 0x0000000108037824 */ /* 0x000fe200078e0203 */
[----:B------:R-:W-:Y:S01]  /*b270*/  IADD3 R16, P2, R16, UR30, RZ ;  /* 0x0000001e10107c10 */ /* 0x000fe2000ff5e0ff */
[----:B------:R-:W-:Y:S01]  /*b280*/  ULDC.64 UR8, c[0x0][0x650] ;  /* 0x0001940000087ab9 */ /* 0x000fe20000000a00 */
[----:B------:R-:W-:Y:S01]  /*b290*/  BSSY B1, `(.L_x_301) ;  /* 0x000006c000017945 */ /* 0x000fe20003800000 */
[----:B------:R-:W-:Y:S01]  /*b2a0*/  IMAD.MOV.U32 R13, RZ, RZ, -0x1 ;  /* 0xffffffffff0d7424 */ /* 0x000fe200078e00ff */
[----:B------:R-:W-:Y:S01]  /*b2b0*/  ISETP.GT.U32.AND P0, PT, R3, 0x1, PT ;  /* 0x000000010300780c */ /* 0x000fe20003f04070 */
[----:B------:R-:W-:Y:S01]  /*b2c0*/  IMAD.MOV.U32 R7, RZ, RZ, -0x1 ;  /* 0xffffffffff077424 */ /* 0x000fe200078e00ff */
[----:B------:R-:W-:Y:S01]  /*b2d0*/  SHF.R.U32.HI R4, RZ, 0x1, R3 ;  /* 0x00000001ff047819 */ /* 0x000fe20000011603 */
[----:B------:R-:W-:Y:S01]  /*b2e0*/  IMAD.MOV.U32 R6, RZ, RZ, -0x1 ;  /* 0xffffffffff067424 */ /* 0x000fe200078e00ff */
[----:B------:R-:W-:-:S02]  /*b2f0*/  ISETP.LT.U32.AND P0, PT, R8, 0x2, P0 ;  /* 0x000000020800780c */ /* 0x000fc40000701070 */
[----:B------:R-:W-:Y:S01]  /*b300*/  IADD3.X R17, R17, UR7, RZ, P2, !PT ;  /* 0x0000000711117c10 */ /* 0x000fe200097fe4ff */
[----:B------:R-:W0:Y:S01]  /*b310*/  @P1 S2R R10, SR_CgaCtaId ;  /* 0x00000000000a1919 */ /* 0x000e220000008800 */
[----:B------:R-:W-:Y:S02]  /*b320*/  @P1 MOV R5, 0x400 ;  /* 0x0000040000051802 */ /* 0x000fe40000000f00 */
[----:B------:R-:W-:Y:S02]  /*b330*/  ISETP.GE.U32.AND P2, PT, R16, UR8, PT ;  /* 0x0000000810007c0c */ /* 0x000fe4000bf46070 */
[----:B------:R-:W-:Y:S02]  /*b340*/  LOP3.LUT R4, R4, 0x1, RZ, 0xc0, !PT ;  /* 0x0000000104047812 */ /* 0x000fe400078ec0ff */
[----:B------:R-:W-:Y:S02]  /*b350*/  LOP3.LUT R3, R3, 0x1, RZ, 0xc0, !PT ;  /* 0x0000000103037812 */ /* 0x000fe400078ec0ff */
[----:B------:R-:W-:-:S02]  /*b360*/  PRMT R9, RZ, 0x7610, R9 ;  /* 0x00007610ff097816 */ /* 0x000fc40000000009 */
[----:B0-----:R-:W-:-:S04]  /*b370*/  @P1 LEA R5, R10, R5, 0x18 ;  /* 0x000000050a051211 */ /* 0x001fc800078ec0ff */
[----:B------:R0:W-:Y:S01]  /*b380*/  @P1 SYNCS.ARRIVE.TRANS64.A1T0 RZ, [R5+URZ+0x38], RZ ;  /* 0x000038ff05ff19a7 */ /* 0x0001e2000810003f */
[----:B------:R-:W-:-:S04]  /*b390*/  ISETP.NE.U32.AND P1, PT, R4, 0x1, PT ;  /* 0x000000010400780c */ /* 0x000fc80003f25070 */
[----:B------:R-:W-:Y:S02]  /*b3a0*/  ISETP.GT.U32.AND P1, PT, R8, 0x1, !P1 ;  /* 0x000000010800780c */ /* 0x000fe40004f24070 */
[----:B0-----:R-:W-:Y:S02]  /*b3b0*/  SEL R5, RZ, 0x1, !P0 ;  /* 0x00000001ff057807 */ /* 0x001fe40004000000 */
[----:B------:R-:W-:Y:S02]  /*b3c0*/  ISETP.GE.U32.AND.EX P0, PT, R17, UR9, PT, P2 ;  /* 0x0000000911007c0c */ /* 0x000fe4000bf06120 */
[----:B------:R-:W-:-:S04]  /*b3d0*/  SEL R4, RZ, 0x1, !P1 ;  /* 0x00000001ff047807 */ /* 0x000fc80004800000 */
[----:B------:R-:W-:Y:S02]  /*b3e0*/  LOP3.LUT R0, R4, R0, R5, 0x96, !PT ;  /* 0x0000000004007212 */ /* 0x000fe400078e9605 */
[----:B------:R-:W-:-:S05]  /*b3f0*/  PRMT R4, RZ, 0x7610, R4 ;  /* 0x00007610ff047816 */ /* 0x000fca0000000004 */
[----:B------:R-:W-:Y:S05]  /*b400*/  @P0 BRA `(.L_x_302) ;  /* 0x0000000400500947 */ /* 0x000fea0003800000 */
[----:B------:R-:W0:Y:S01]  /*b410*/  S2R R15, SR_CTAID.X ;  /* 0x00000000000f7919 */ /* 0x000e220000002500 */
[----:B------:R-:W-:Y:S01]  /*b420*/  ULDC.64 UR8, c[0x0][0x628] ;  /* 0x00018a0000087ab9 */ /* 0x000fe20000000a00 */
[----:B------:R-:W1:Y:S01]  /*b430*/  LDC R20, c[0x0][0x144] ;  /* 0x00005100ff147b82 */ /* 0x000e620000000800 */
[----:B------:R-:W-:Y:S01]  /*b440*/  ISETP.NE.U32.AND P0, PT, RZ, UR8, PT ;  /* 0x00000008ff007c0c */ /* 0x000fe2000bf05070 */
[----:B------:R-:W2:Y:S01]  /*b450*/  S2R R13, SR_CTAID.Y ;  /* 0x00000000000d7919 */ /* 0x000ea20000002600 */
[----:B------:R-:W-:Y:S01]  /*b460*/  ULDC UR11, c[0x0][0x630] ;  /* 0x00018c00000b7ab9 */ /* 0x000fe20000000800 */
[----:B------:R-:W-:Y:S01]  /*b470*/  ULDC UR12, c[0x0][0x150] ;  /* 0x00005400000c7ab9 */ /* 0x000fe20000000800 */
[----:B------:R-:W-:Y:S01]  /*b480*/  ISETP.NE.AND.EX P0, PT, RZ, UR9, PT, P0 ;  /* 0x00000009ff007c0c */ /* 0x000fe2000bf05300 */
[----:B------:R-:W-:Y:S02]  /*b490*/  IMAD.MOV.U32 R4, RZ, RZ, R16 ;  /* 0x000000ffff047224 */ /* 0x000fe400078e0010 */
[----:B------:R-:W-:Y:S01]  /*b4a0*/  IMAD.MOV.U32 R5, RZ, RZ, R17 ;  /* 0x000000ffff057224 */ /* 0x000fe200078e0011 */
[----:B0-----:R-:W-:-:S09]  /*b4b0*/  I2FP.F32.U32 R22, R15 ;  /* 0x0000000f00167245 */ /* 0x001fd20000201000 */
[----:B------:R-:W-:Y:S05]  /*b4c0*/  @!P0 BRA `(.L_x_303) ;  /* 0x0000000000288947 */ /* 0x000fea0003800000 */
[----:B------:R-:W-:Y:S02]  /*b4d0*/  ULDC UR10, c[0x0][0x634] ;  /* 0x00018d00000a7ab9 */ /* 0x000fe40000000800 */
[----:B------:R-:W-:-:S05]  /*b4e0*/  IADD3 R5, P0, R16, UR10, RZ ;  /* 0x0000000a10057c10 */ /* 0x000fca000ff1e0ff */
[----:B------:R-:W-:-:S04]  /*b4f0*/  IMAD.X R21, RZ, RZ, R17, P0 ;  /* 0x000000ffff157224 */ /* 0x000fc800000e0611 */
[----:B------:R-:W-:-:S04]  /*b500*/  IMAD.WIDE.U32 R6, R21, UR8, RZ ;  /* 0x0000000815067c25 */ /* 0x000fc8000f8e00ff */
[----:B------:R-:W-:-:S04]  /*b510*/  IMAD.WIDE.U32 R6, P0, R5, UR9, R6 ;  /* 0x0000000905067c25 */ /* 0x000fc8000f800006 */
[----:B------:R-:W-:-:S04]  /*b520*/  IMAD.WIDE.U32 R4, R5, UR8, RZ ;  /* 0x0000000805047c25 */ /* 0x000fc8000f8e00ff */
[----:B------:R-:W-:Y:S01]  /*b530*/  IMAD.MOV.U32 R4, RZ, RZ, R7 ;  /* 0x000000ffff047224 */ /* 0x000fe200078e0007 */
[----:B------:R-:W-:Y:S01]  /*b540*/  IADD3 RZ, P1, R5, R6, RZ ;  /* 0x0000000605ff7210 */ /* 0x000fe20007f3e0ff */
[----:B------:R-:W-:-:S04]  /*b550*/  IMAD.X R5, RZ, RZ, RZ, P0 ;  /* 0x000000ffff057224 */ /* 0x000fc800000e06ff */
[----:B------:R-:W-:-:S08]  /*b560*/  IMAD.WIDE.U32.X R4, R21, UR9, R4, P1 ;  /* 0x0000000915047c25 */ /* 0x000fd000088e0404 */
.L_x_303:
[----:B------:R-:W-:Y:S01]  /*b570*/  FMUL R22, R22, UR12 ;  /* 0x0000000c16167c20 */ /* 0x000fe20008400000 */
[--C-:B------:R-:W-:Y:S01]  /*b580*/  SHF.R.U64 R14, R4, UR11, R5.reuse ;  /* 0x0000000b040e7c19 */ /* 0x100fe20008001205 */
[----:B------:R-:W-:Y:S01]  /*b590*/  ULDC.64 UR8, c[0x0][0x620] ;  /* 0x0001880000087ab9 */ /* 0x000fe20000000a00 */
[----:B------:R-:W-:Y:S01]  /*b5a0*/  SHF.R.U32.HI R4, RZ, UR11, R5 ;  /* 0x0000000bff047c19 */ /* 0x000fe20008011605 */
[----:B------:R-:W-:Y:S01]  /*b5b0*/  ULDC.64 UR10, c[0x0][0x640] ;  /* 0x00019000000a7ab9 */ /* 0x000fe20000000a00 */
[----:B------:R-:W-:Y:S01]  /*b5c0*/  IADD3 R5, P0, RZ, -R14, RZ ;  /* 0x8000000eff057210 */ /* 0x000fe20007f1e0ff */
[----:B------:R-:W0:Y:S04]  /*b5d0*/  F2I.U32.TRUNC.NTZ R22, R22 ;  /* 0x0000001600167305 */ /* 0x000e28000020f000 */
[----:B------:R-:W-:Y:S01]  /*b5e0*/  IMAD.X R4, RZ, RZ, ~R4, P0 ;  /* 0x000000ffff047224 */ /* 0x000fe200000e0e04 */
[----:B------:R-:W-:-:S03]  /*b5f0*/  ISETP.NE.U32.AND P0, PT, RZ, UR10, PT ;  /* 0x0000000aff007c0c */ /* 0x000fc6000bf05070 */
[----:B------:R-:W-:Y:S01]  /*b600*/  IMAD R4, R4, UR8, RZ ;  /* 0x0000000804047c24 */ /* 0x000fe2000f8e02ff */
[----:B------:R-:W-:-:S03]  /*b610*/  ISETP.NE.AND.EX P0, PT, RZ, UR11, PT, P0 ;  /* 0x0000000bff007c0c */ /* 0x000fc6000bf05300 */
[C---:B------:R-:W-:Y:S01]  /*b620*/  IMAD R7, R5.reuse, UR9, R4 ;  /* 0x0000000905077c24 */ /* 0x040fe2000f8e0204 */
[----:B------:R-:W-:Y:S01]  /*b630*/  ULDC UR9, c[0x0][0x154] ;  /* 0x0000550000097ab9 */ /* 0x000fe20000000800 */
[----:B------:R-:W-:Y:S01]  /*b640*/  IMAD.WIDE.U32 R4, R5, UR8, R16 ;  /* 0x0000000805047c25 */ /* 0x000fe2000f8e0010 */
[----:B------:R-:W-:-:S03]  /*b650*/  ULDC UR8, c[0x0][0x618] ;  /* 0x0001860000087ab9 */ /* 0x000fc60000000800 */
[----:B0-----:R-:W-:Y:S02]  /*b660*/  IMAD.MOV R6, RZ, RZ, -R22 ;  /* 0x000000ffff067224 */ /* 0x001fe400078e0a16 */
[----:B------:R-:W-:Y:S02]  /*b670*/  IMAD.IADD R5, R5, 0x1, R7 ;  /* 0x0000000105057824 */ /* 0x000fe400078e0207 */
[----:B-1----:R-:W-:Y:S01]  /*b680*/  IMAD R15, R20, R6, R15 ;  /* 0x00000006140f7224 */ /* 0x002fe200078e020f */
[----:B--2---:R-:W-:Y:S01]  /*b690*/  I2FP.F32.U32 R6, R13 ;  /* 0x0000000d00067245 */ /* 0x004fe20000201000 */
[----:B------:R-:W0:Y:S01]  /*b6a0*/  LDC R20, c[0x0][0x148] ;  /* 0x00005200ff147b82 */ /* 0x000e220000000800 */
[--C-:B------:R-:W-:Y:S02]  /*b6b0*/  SHF.R.U64 R21, R4, UR8, R5.reuse ;  /* 0x0000000804157c19 */ /* 0x100fe40008001205 */
[----:B------:R-:W-:Y:S01]  /*b6c0*/  SHF.R.U32.HI R4, RZ, UR8, R5 ;  /* 0x00000008ff047c19 */ /* 0x000fe20008011605 */
[----:B------:R-:W-:Y:S01]  /*b6d0*/  FMUL R6, R6, UR9 ;  /* 0x0000000906067c20 */ /* 0x000fe20008400000 */
[----:B------:R-:W-:-:S02]  /*b6e0*/  ULDC UR8, c[0x0][0x608] ;  /* 0x0001820000087ab9 */ /* 0x000fc40000000800 */
[--C-:B------:R-:W-:Y:S01]  /*b6f0*/  SHF.R.U64 R23, R21, UR8, R4.reuse ;  /* 0x0000000815177c19 */ /* 0x100fe20008001204 */
[----:B------:R1:W2:Y:S01]  /*b700*/  F2I.U32.TRUNC.NTZ R24, R6 ;  /* 0x0000000600187305 */ /* 0x0002a2000020f000 */
[----:B------:R-:W-:Y:S01]  /*b710*/  SHF.R.U32.HI R4, RZ, UR8, R4 ;  /* 0x00000008ff047c19 */ /* 0x000fe20008011604 */
[----:B------:R-:W-:-:S03]  /*b720*/  ULDC UR8, c[0x0][0x658] ;  /* 0x0001960000087ab9 */ /* 0x000fc60000000800 */
[--C-:B------:R-:W-:Y:S02]  /*b730*/  SHF.R.U64 R22, R23, UR8, R4.reuse ;  /* 0x0000000817167c19 */ /* 0x100fe40008001204 */
[----:B------:R-:W-:-:S03]  /*b740*/  SHF.R.U32.HI R25, RZ, UR8, R4 ;  /* 0x00000008ff197c19 */ /* 0x000fc60008011604 */
[----:B------:R-:W-:Y:S02]  /*b750*/  IMAD.MOV.U32 R4, RZ, RZ, R22 ;  /* 0x000000ffff047224 */ /* 0x000fe400078e0016 */
[----:B------:R-:W-:Y:S01]  /*b760*/  IMAD.MOV.U32 R5, RZ, RZ, R25 ;  /* 0x000000ffff057224 */ /* 0x000fe200078e0019 */
[----:B-1----:R-:W-:Y:S06]  /*b770*/  @!P0 BRA `(.L_x_304) ;  /* 0x0000000000288947 */ /* 0x002fec0003800000 */
        /* <DEDUP_REMOVED lines=10> */
.L_x_304:
[----:B------:R-:W-:Y:S01]  /*b820*/  ISETP.NE.AND P0, PT, R2, 0x1, PT ;  /* 0x000000010200780c */ /* 0x000fe20003f05270 */
[----:B------:R-:W-:Y:S01]  /*b830*/  ULDC UR8, c[0x0][0x648] ;  /* 0x0001920000087ab9 */ /* 0x000fe20000000800 */
[----:B------:R-:W-:Y:S01]  /*b840*/  LOP3.LUT R23, R23, UR6, RZ, 0xc0, !PT ;  /* 0x0000000617177c12 */ /* 0x000fe2000f8ec0ff */
[----:B--2---:R-:W-:Y:S01]  /*b850*/  IMAD.MOV R24, RZ, RZ, -R24 ;  /* 0x000000ffff187224 */ /* 0x004fe200078e0a18 */
[----:B------:R-:W-:Y:S01]  /*b860*/  SHF.R.U64 R4, R4, UR8, R5 ;  /* 0x0000000804047c19 */ /* 0x000fe20008001205 */
[----:B------:R-:W-:Y:S01]  /*b870*/  ULDC UR8, c[0x0][0x638] ;  /* 0x00018e0000087ab9 */ /* 0x000fe20000000800 */
[----:B------:R-:W-:Y:S01]  /*b880*/  LOP3.LUT R21, R21, UR4, RZ, 0xc0, !PT ;  /* 0x0000000415157c12 */ /* 0x000fe2000f8ec0ff */
[----:B------:R-:W-:Y:S01]  /*b890*/  ULDC UR9, c[0x0][0x610] ;  /* 0x0001840000097ab9 */ /* 0x000fe20000000800 */
[----:B------:R-:W-:Y:S02]  /*b8a0*/  IMAD.MOV.U32 R6, RZ, RZ, R14 ;  /* 0x000000ffff067224 */ /* 0x000fe400078e000e */
[----:B------:R-:W-:-:S02]  /*b8b0*/  IMAD.MOV R5, RZ, RZ, -R4 ;  /* 0x000000ffff057224 */ /* 0x000fc400078e0a04 */
[----:B------:R-:W-:Y:S02]  /*b8c0*/  IMAD R4, R4, UR5, R23 ;  /* 0x0000000504047c24 */ /* 0x000fe4000f8e0217 */
[----:B0-----:R-:W-:Y:S02]  /*b8d0*/  @P0 IMAD R15, R20, R24, R13 ;  /* 0x00000018140f0224 */ /* 0x001fe400078e020d */
[----:B------:R-:W-:Y:S01]  /*b8e0*/  IMAD R22, R5, UR8, R22 ;  /* 0x0000000805167c24 */ /* 0x000fe2000f8e0216 */
[----:B------:R-:W-:Y:S01]  /*b8f0*/  ULDC UR8, c[0x0][0x600] ;  /* 0x0001800000087ab9 */ /* 0x000fe20000000800 */
[----:B------:R-:W-:Y:S02]  /*b900*/  IMAD R15, R4, UR9, R15 ;  /* 0x00000009040f7c24 */ /* 0x000fe4000f8e020f */
[----:B------:R-:W-:Y:S02]  /*b910*/  IMAD R22, R22, UR8, R21 ;  /* 0x0000000816167c24 */ /* 0x000fe4000f8e0215 */
[----:B------:R-:W-:-:S03]  /*b920*/  IMAD.MOV.U32 R4, RZ, RZ, 0x1 ;  /* 0x00000001ff047424 */ /* 0x000fc600078e00ff */
[----:B------:R-:W-:Y:S02]  /*b930*/  SEL R7, R22, R15, !P0 ;  /* 0x0000000f16077207 */ /* 0x000fe40004000000 */
[----:B------:R-:W-:-:S07]  /*b940*/  SEL R13, R15, R22, !P0 ;  /* 0x000000160f0d7207 */ /* 0x000fce0004000000 */
.L_x_302:
[----:B------:R-:W-:Y:S05]  /*b950*/  BSYNC B1 ;  /* 0x0000000000017941 */ /* 0x000fea0003800000 */
.L_x_301:
[----:B------:R-:W-:-:S13]  /*b960*/  LOP3.LUT P0, RZ, R4, 0xff, RZ, 0xc0, !PT ;  /* 0x000000ff04ff7812 */ /* 0x000fda000780c0ff */
[----:B------:R-:W-:Y:S05]  /*b970*/  @P0 BRA `(.L_x_305) ;  /* 0xfffffff400040947 */ /* 0x000fea000383ffff */
[----:B------:R-:W-:Y:S05]  /*b980*/  BSYNC B0 ;  /* 0x0000000000007941 */ /* 0x000fea0003800000 */
.L_x_294:
[----:B------:R-:W-:-:S03]  /*b990*/  UMOV UR8, 0xffffffff ;  /* 0xffffffff00087882 */ /* 0x000fc60000000000 */
[----:B------:R-:W-:Y:S05]  /*b9a0*/  BRA.DIV UR8, `(.L_x_306) ;  /* 0x0000000208cc7947 */ /* 0x000fea000b800000 */
[----:B------:R-:W-:-:S13]  /*b9b0*/  ELECT P6, URZ, PT ;  /* 0x00000000003f782f */ /* 0x000fda00038c0000 */
.L_x_318:
[----:B------:R-:W-:Y:S04]  /*b9c0*/  BSSY B0, `(.L_x_307) ;  /* 0x0000019000007945 */ /* 0x000fe80003800000 */
[----:B------:R-:W-:Y:S05]  /*b9d0*/  @!P6 BRA `(.L_x_308) ;  /* 0x00000000005ce947 */ /* 0x000fea0003800000 */
[----:B------:R-:W-:-:S04]  /*b9e0*/  LOP3.LUT R19, R19, 0x2, RZ, 0xfc, !PT ;  /* 0x0000000213137812 */ /* 0x000fc800078efcff */
[----:B------:R-:W-:-:S13]  /*b9f0*/  ISETP.NE.AND P0, PT, R19, 0x3, PT ;  /* 0x000000031300780c */ /* 0x000fda0003f05270 */
[----:B------:R-:W-:Y:S05]  /*ba00*/  @!P0 BRA `(.L_x_309) ;  /* 0x0000000000048947 */ /* 0x000fea0003800000 */
[----:B------:R-:W-:Y:S01]  /*ba10*/  BPT.TRAP 0x1 ;  /* 0x000000040000795c */ /* 0x000fe20000300000 */
.L_x_309:
[----:B------:R-:W0:Y:S01]  /*ba20*/  S2R R5, SR_CgaCtaId ;  /* 0x0000000000057919 */ /* 0x000e220000008800 */
[----:B------:R-:W-:Y:S02]  /*ba30*/  MOV R2, 0x400 ;  /* 0x0000040000027802 */ /* 0x000fe40000000f00 */
[----:B------:R-:W-:Y:S02]  /*ba40*/  SHF.L.U32 R4, R0, 0x1f, RZ ;  /* 0x0000001f00047819 */ /* 0x000fe400000006ff */
[----:B0-----:R-:W-:-:S05]  /*ba50*/  LEA R2, R5, R2, 0x18 ;  /* 0x0000000205027211 */ /* 0x001fca00078ec0ff */
[----:B------:R-:W-:-:S04]  /*ba60*/  VIADD R2, R2, 0x10 ;  /* 0x0000001002027836 */ /* 0x000fc80000000000 */
[C---:B------:R-:W-:Y:S02]  /*ba70*/  IMAD R7, R3.reuse, 0x8, R2 ;  /* 0x0000000803077824 */ /* 0x040fe400078e0202 */
[----:B------:R-:W-:Y:S02]  /*ba80*/  VIADD R3, R3, 0x1 ;  /* 0x0000000103037836 */ /* 0x000fe40000000000 */
[----:B------:R-:W0:Y:S03]  /*ba90*/  SYNCS.PHASECHK.TRANS64.TRYWAIT P0, [R7+URZ], R4 ;  /* 0x00000004070075a7 */ /* 0x000e26000800017f */
[----:B------:R-:W-:-:S04]  /*baa0*/  ISETP.NE.AND P1, PT, R3, 0x2, PT ;  /* 0x000000020300780c */ /* 0x000fc80003f25270 */
[----:B------:R-:W-:Y:S02]  /*bab0*/  SEL R5, RZ, 0x1, P1 ;  /* 0x00000001ff057807 */ /* 0x000fe40000800000 */
[----:B------:R-:W-:Y:S02]  /*bac0*/  SEL R3, R3, RZ, P1 ;  /* 0x000000ff03037207 */ /* 0x000fe40000800000 */
[----:B------:R-:W-:Y:S01]  /*bad0*/  LOP3.LUT R0, R0, R5, RZ, 0x3c, !PT ;  /* 0x0000000500007212 */ /* 0x000fe200078e3cff */
[----:B0-----:R-:W-:Y:S06]  /*bae0*/  @!P0 BRA `(.L_x_310) ;  /* 0x00000000009c8947 */ /* 0x001fec0003800000 */
.L_x_319:
[----:B------:R-:W-:Y:S01]  /*baf0*/  IMAD R3, R3, 0x8, R2 ;  /* 0x0000000803037824 */ /* 0x000fe200078e0202 */
[----:B------:R-:W-:-:S07]  /*bb00*/  SHF.L.U32 R0, R0, 0x1f, RZ ;  /* 0x0000001f00007819 */ /* 0x000fce00000006ff */
.L_x_311:
[----:B-1----:R1:W2:Y:S02]  /*bb10*/  SYNCS.PHASECHK.TRANS64.TRYWAIT P0, [R3+URZ], R0 ;  /* 0x00000000030075a7 */ /* 0x0022a4000800017f */
[----:B--2---:R-:W-:Y:S05]  /*bb20*/  @!P0 NANOSLEEP.SYNCS 0x989680 ;  /* 0x009896800000895d */ /* 0x004fea0003900000 */
[----:B------:R-:W2:Y:S02]  /*bb30*/  @!P0 SYNCS.PHASECHK.TRANS64 P0, [R3+URZ], R0 ;  /* 0x00000000030085a7 */ /* 0x000ea4000800007f */
[----:B--2---:R-:W-:Y:S05]  /*bb40*/  @!P0 BRA `(.L_x_311) ;  /* 0xfffffffc00f08947 */ /* 0x004fea000383ffff */
.L_x_308:
[----:B------:R-:W-:Y:S05]  /*bb50*/  BSYNC B0 ;  /* 0x0000000000007941 */ /* 0x000fea0003800000 */
.L_x_307:
[----:B------:R-:W-:Y:S05]  /*bb60*/  EXIT ;  /* 0x000000000000794d */ /* 0x000fea0003800000 */
.L_x_21:
[----:B---3--:R3:W4:Y:S02]  /*bb70*/  SYNCS.PHASECHK.TRANS64.TRYWAIT P1, [R3+URZ], R0 ;  /* 0x00000000030075a7 */ /* 0x008724000802017f */
[----:B----4-:R-:W-:Y:S05]  /*bb80*/  @!P1 NANOSLEEP.SYNCS 0x989680 ;  /* 0x009896800000995d */ /* 0x010fea0003900000 */
[----:B------:R-:W4:Y:S02]  /*bb90*/  @!P1 SYNCS.PHASECHK.TRANS64 P1, [R3+URZ], R0 ;  /* 0x00000000030095a7 */ /* 0x000f24000802007f */
[----:B----4-:R-:W-:Y:S05]  /*bba0*/  @!P1 BRA `(.L_x_21) ;  /* 0xfffffffc00f09947 */ /* 0x010fea000383ffff */
[----:B------:R-:W-:Y:S05]  /*bbb0*/  BRA `(.L_x_20) ;  /* 0xffffff58002c7947 */ /* 0x000fea000383ffff */
.L_x_26:
[----:B-1----:R1:W2:Y:S02]  /*bbc0*/  SYNCS.PHASECHK.TRANS64.TRYWAIT P1, [R5+URZ], R4 ;  /* 0x00000004050075a7 */ /* 0x0022a4000802017f */
[----:B--2---:R-:W-:Y:S05]  /*bbd0*/  @!P1 NANOSLEEP.SYNCS 0x989680 ;  /* 0x009896800000995d */ /* 0x004fea0003900000 */
[----:B------:R-:W2:Y:S02]  /*bbe0*/  @!P1 SYNCS.PHASECHK.TRANS64 P1, [R5+URZ], R4 ;  /* 0x00000004050095a7 */ /* 0x000ea4000802007f */
[----:B--2---:R-:W-:Y:S05]  /*bbf0*/  @!P1 BRA `(.L_x_26) ;  /* 0xfffffffc00f09947 */ /* 0x004fea000383ffff */
[----:B------:R-:W-:Y:S05]  /*bc00*/  BRA `(.L_x_25) ;  /* 0xffffff5c00a87947 */ /* 0x000fea000383ffff */
.L_x_295:
[----:B------:R-:W-:Y:S01]  /*bc10*/  BSSY B1, `(.L_x_312) ;  /* 0x0000006000017945 */ /* 0x000fe20003800000 */
[----:B------:R-:W-:-:S07]  /*bc20*/  IMAD.MOV.U32 R15, RZ, RZ, -0x1 ;  /* 0xffffffffff0f7424 */ /* 0x000fce00078e00ff */
[----:B------:R-:W-:Y:S05]  /*bc30*/  WARPSYNC.COLLECTIVE R15, `(.L_x_313) ;  /* 0x000000000f0c7348 */ /* 0x000fea0003c00000 */
[----:B------:R-:W-:Y:S02]  /*bc40*/  ELECT P6, UR62, PT ;  /* 0x00000000003e782f */ /* 0x000fe400038c0000 */
[----:B------:R-:W-:Y:S01]  /*bc50*/  MOV R14, UR62 ;  /* 0x0000003e000e7c02 */ /* 0x000fe20008000f00 */
[----:B------:R-:W-:Y:S10]  /*bc60*/  ENDCOLLECTIVE ;  /* 0x000000000000791b */ /* 0x000ff40003800000 */
.L_x_313:
[----:B------:R-:W-:Y:S05]  /*bc70*/  BSYNC B1 ;  /* 0x0000000000017941 */ /* 0x000fea0003800000 */
.L_x_312:
[----:B------:R-:W-:Y:S05]  /*bc80*/  BRA `(.L_x_314) ;  /* 0xfffffff0004c7947 */ /* 0x000fea000383ffff */
.L_x_298:
[----:B0-----:R0:W1:Y:S02]  /*bc90*/  SYNCS.PHASECHK.TRANS64.TRYWAIT P0, [R22+URZ+0x10], R13 ;  /* 0x0000100d160075a7 */ /* 0x001064000800017f */
[----:B-1----:R-:W-:Y:S05]  /*bca0*/  @!P0 NANOSLEEP.SYNCS 0x989680 ;  /* 0x009896800000895d */ /* 0x002fea0003900000 */
[----:B------:R-:W1:Y:S02]  /*bcb0*/  @!P0 SYNCS.PHASECHK.TRANS64 P0, [R22+URZ+0x10], R13 ;  /* 0x0000100d160085a7 */ /* 0x000e64000800007f */
[----:B-1----:R-:W-:Y:S05]  /*bcc0*/  @!P0 BRA `(.L_x_298) ;  /* 0xfffffffc00f08947 */ /* 0x002fea000383ffff */
[----:B------:R-:W-:Y:S05]  /*bcd0*/  BRA `(.L_x_315) ;  /* 0xfffffff0008c7947 */ /* 0x000fea000383ffff */
.L_x_306:
[----:B------:R-:W-:Y:S01]  /*bce0*/  BSSY B0, `(.L_x_316) ;  /* 0x0000006000007945 */ /* 0x000fe20003800000 */
[----:B------:R-:W-:-:S07]  /*bcf0*/  IMAD.MOV.U32 R15, RZ, RZ, -0x1 ;  /* 0xffffffffff0f7424 */ /* 0x000fce00078e00ff */
[----:B------:R-:W-:Y:S05]  /*bd00*/  WARPSYNC.COLLECTIVE R15, `(.L_x_317) ;  /* 0x000000000f0c7348 */ /* 0x000fea0003c00000 */
[----:B------:R-:W-:Y:S02]  /*bd10*/  ELECT P6, UR62, PT ;  /* 0x00000000003e782f */ /* 0x000fe400038c0000 */
[----:B------:R-:W-:Y:S01]  /*bd20*/  MOV R14, UR62 ;  /* 0x0000003e000e7c02 */ /* 0x000fe20008000f00 */
[----:B------:R-:W-:Y:S10]  /*bd30*/  ENDCOLLECTIVE ;  /* 0x000000000000791b */ /* 0x000ff40003800000 */
.L_x_317:
[----:B------:R-:W-:Y:S05]  /*bd40*/  BSYNC B0 ;  /* 0x0000000000007941 */ /* 0x000fea0003800000 */
.L_x_316:
[----:B------:R-:W-:Y:S05]  /*bd50*/  BRA `(.L_x_318) ;  /* 0xfffffffc00187947 */ /* 0x000fea000383ffff */
.L_x_310:
[----:B0-----:R0:W1:Y:S02]  /*bd60*/  SYNCS.PHASECHK.TRANS64.TRYWAIT P0, [R7+URZ], R4 ;  /* 0x00000004070075a7 */ /* 0x001064000800017f */
[----:B-1----:R-:W-:Y:S05]  /*bd70*/  @!P0 NANOSLEEP.SYNCS 0x989680 ;  /* 0x009896800000895d */ /* 0x002fea0003900000 */
[----:B------:R-:W1:Y:S02]  /*bd80*/  @!P0 SYNCS.PHASECHK.TRANS64 P0, [R7+URZ], R4 ;  /* 0x00000004070085a7 */ /* 0x000e64000800007f */
[----:B-1----:R-:W-:Y:S05]  /*bd90*/  @!P0 BRA `(.L_x_310) ;  /* 0xfffffffc00f08947 */ /* 0x002fea000383ffff */
[----:B------:R-:W-:Y:S05]  /*bda0*/  BRA `(.L_x_319) ;  /* 0xfffffffc00507947 */ /* 0x000fea000383ffff */
.L_x_320:
[----:B------:R-:W-:-:S00]  /*bdb0*/  BRA `(.L_x_320) ;  /* 0xfffffffc00fc7947 */ /* 0x000fc0000383ffff */
[----:B------:R-:W-:-:S00]  /*bdc0*/  NOP ;  /* 0x0000000000007918 */ /* 0x000fc00000000000 */
        /* <DEDUP_REMOVED lines=11> */
.L_x_321:


//--------------------- .nv.global.init           --------------------------
	.section	.nv.global.init,"aw",@progbits
.nv.global.init:
	.type		$str$22,@object
	.size		$str$22,($str$23 - $str$22)
$str$22:
        /*0000*/ 	.byte	0x6b, 0x5f, 0x74, 0x69, 0x6c, 0x65, 0x5f, 0x63, 0x6f, 0x75, 0x6e, 0x74, 0x20, 0x3e, 0x3d, 0x20
        /*0010*/ 	.byte	0x31, 0x00
	.type		$str$23,@object
	.size		$str$23,(__unnamed_1 - $str$23)
$str$23:
        /*0012*/ 	.byte	0x2f, 0x74, 0x6d, 0x70, 0x2f, 0x63, 0x75, 0x74, 0x6c, 0x61, 0x73, 0x73, 0x5f, 0x73, 0x77, 0x65
        /*0022*/ 	.byte	0x65, 0x70, 0x5f, 0x73, 0x72, 0x63, 0x2f, 0x69, 0x6e, 0x63, 0x6c, 0x75, 0x64, 0x65, 0x2f, 0x63
        /*0032*/ 	.byte	0x75, 0x74, 0x6c, 0x61, 0x73, 0x73, 0x2f, 0x67, 0x65, 0x6d, 0x6d, 0x2f, 0x63, 0x6f, 0x6c, 0x6c
        /*0042*/ 	.byte	0x65, 0x63, 0x74, 0x69, 0x76, 0x65, 0x2f, 0x73, 0x6d, 0x39, 0x30, 0x5f, 0x6d, 0x6d, 0x61, 0x5f
        /*0052*/ 	.byte	0x74, 0x6d, 0x61, 0x5f, 0x67, 0x6d, 0x6d, 0x61, 0x5f, 0x73, 0x73, 0x5f, 0x77, 0x61, 0x72, 0x70
        /*0062*/ 	.byte	0x73, 0x70, 0x65, 0x63, 0x69, 0x61, 0x6c, 0x69, 0x7a, 0x65, 0x64, 0x2e, 0x68, 0x70, 0x70, 0x00
	.type		__unnamed_1,@object
	.size		__unnamed_1,(.L_0 - __unnamed_1)
__unnamed_1:
        /*0072*/ 	.byte	0x76, 0x6f, 0x69, 0x64, 0x20, 0x63, 0x75, 0x74, 0x6c, 0x61, 0x73, 0x73, 0x3a, 0x3a, 0x67, 0x65
        /* <DEDUP_REMOVED lines=181> */
        /*0bd2*/ 	.byte	0x00
.L_0:


//--------------------- .nv.shared._ZN7cutlass13device_kernelINS_4gemm6kernel13GemmUniversalIN4cute5tupleIJiiiiEEENS1_10collective13CollectiveMmaINS1_34MainloopSm90TmaGmmaWarpSpecializedILi2ENS5_IJNS4_1CILi1EEENSA_ILi2EEESB_EEENS1_35KernelTmaWarpSpecializedCooperativeEEENS5_IJNSA_ILi128EEENSA_ILi256EEESG_EEENS_10bfloat16_tENS5_IJlSB_lEEESJ_SK_NS4_8TiledMMAINS4_8MMA_AtomIJNS4_4SM904GMMA28MMA_64x256x16_F32BF16BF16_SSILNSO_5MajorE0ELSQ_0ELNSO_7ScaleInE1ELSR_1EEEEEENS4_6LayoutINS5_IJSC_SB_SB_EEENS5_IJSB_NSA_ILi0EEESW_EEEEENS5_IJNS4_10UnderscoreESZ_SZ_EEEEENS4_23SM90_TMA_LOAD_MULTICASTENS4_14ComposedLayoutINS4_7SwizzleILi3ELi4ELi3EEENS4_18smem_ptr_flag_bitsILi16EEENSU_INS5_IJNSA_ILi8EEENSA_ILi64EEEEEENS5_IJS19_SB_EEEEEEEvNS4_8identityENS4_13SM90_TMA_LOADES1D_vS1E_EENS_8epilogue10collective6detail29Sm90TmaWarpSpecializedAdapterINS1I_15DefaultEpilogueISJ_SK_SK_NS1H_6thread17LinearCombinationISJ_Li1EffLNS1M_9ScaleType4KindE0ELNS_15FloatRoundStyleE2ESJ_EENS1_15EpilogueDefaultEEEEEvvEEEEvNT_6ParamsE --------------------------
	.section	.nv.shared._ZN7cutlass13device_kernelINS_4gemm6kernel13GemmUniversalIN4cute5tupleIJiiiiEEENS1_10collective13CollectiveMmaINS1_34MainloopSm90TmaGmmaWarpSpecializedILi2ENS5_IJNS4_1CILi1EEENSA_ILi2EEESB_EEENS1_35KernelTmaWarpSpecializedCooperativeEEENS5_IJNSA_ILi128EEENSA_ILi256EEESG_EEENS_10bfloat16_tENS5_IJlSB_lEEESJ_SK_NS4_8TiledMMAINS4_8MMA_AtomIJNS4_4SM904GMMA28MMA_64x256x16_F32BF16BF16_SSILNSO_5MajorE0ELSQ_0ELNSO_7ScaleInE1ELSR_1EEEEEENS4_6LayoutINS5_IJSC_SB_SB_EEENS5_IJSB_NSA_ILi0EEESW_EEEEENS5_IJNS4_10UnderscoreESZ_SZ_EEEEENS4_23SM90_TMA_LOAD_MULTICASTENS4_14ComposedLayoutINS4_7SwizzleILi3ELi4ELi3EEENS4_18smem_ptr_flag_bitsILi16EEENSU_INS5_IJNSA_ILi8EEENSA_ILi64EEEEEENS5_IJS19_SB_EEEEEEEvNS4_8identityENS4_13SM90_TMA_LOADES1D_vS1E_EENS_8epilogue10collective6detail29Sm90TmaWarpSpecializedAdapterINS1I_15DefaultEpilogueISJ_SK_SK_NS1H_6thread17LinearCombinationISJ_Li1EffLNS1M_9ScaleType4KindE0ELNS_15FloatRoundStyleE2ESJ_EENS1_15EpilogueDefaultEEEEEvvEEEEvNT_6ParamsE,"aw",@nobits
	.sectionflags	@""
	.align	16
	.zero		1024


//--------------------- .nv.shared.reserved.0     --------------------------
	.section	.nv.shared.reserved.0,"aw",@nobits
	.weak		__nv_reservedSMEM_offset_0_alias
	.size		__nv_reservedSMEM_offset_0_alias, 0, 0
	.other		__nv_reservedSMEM_offset_0_alias,@"STO_CUDA_RESERVED_SHARED STV_DEFAULT"
__nv_reservedSMEM_offset_0_alias:
	.zero		0


//--------------------- .nv.global                --------------------------
	.section	.nv.global,"aw",@nobits
.nv.global:
	.type		_ZN40_INTERNAL_79147739_4_k_cu_1fee1873_319364cute1_E,@object
	.size		_ZN40_INTERNAL_79147739_4_k_cu_1fee1873_319364cute1_E,(_ZN40_INTERNAL_79147739_4_k_cu_1fee1873_319364cuda3std3__45__cpo6cbeginE - _ZN40_INTERNAL_79147739_4_k_cu_1fee1873_319364cute1_E)
_ZN40_INTERNAL_79147739_4_k_cu_1fee1873_319364cute1_E:
	.zero		1
	.type		_ZN40_INTERNAL_79147739_4_k_cu_1fee1873_319364cuda3std3__45__cpo6cbeginE,@object
	.size		_ZN40_INTERNAL_79147739_4_k_cu_1fee1873_319364cuda3std3__45__cpo6cbeginE,(_ZN40_INTERNAL_79147739_4_k_cu_1fee1873_319364cuda3std3__48in_placeE - _ZN40_INTERNAL_79147739_4_k_cu_1fee1873_319364cuda3std3__45__cpo6cbeginE)
_ZN40_INTERNAL_79147739_4_k_cu_1fee1873_319364cuda3std3__45__cpo6cbeginE:
	.zero		1
	.type		_ZN40_INTERNAL_79147739_4_k_cu_1fee1873_319364cuda3std3__48in_placeE,@object
	.size		_ZN40_INTERNAL_79147739_4_k_cu_1fee1873_319364cuda3std3__48in_placeE,(_ZN40_INTERNAL_79147739_4_k_cu_1fee1873_319364cuda3std6ranges3__45__cpo9iter_moveE - _ZN40_INTERNAL_79147739_4_k_cu_1fee1873_319364cuda3std3__48in_placeE)
_ZN40_INTERNAL_79147739_4_k_cu_1fee1873_319364cuda3std3__48in_placeE:
	.zero		1
	.type		_ZN40_INTERNAL_79147739_4_k_cu_1fee1873_319364cuda3std6ranges3__45__cpo9iter_moveE,@object
	.size		_ZN40_INTERNAL_79147739_4_k_cu_1fee1873_319364cuda3std6ranges3__45__cpo9iter_moveE,(_ZN40_INTERNAL_79147739_4_k_cu_1fee1873_319364cuda3std3__45__cpo5beginE - _ZN40_INTERNAL_79147739_4_k_cu_1fee1873_319364cuda3std6ranges3__45__cpo9iter_moveE)
_ZN40_INTERNAL_79147739_4_k_cu_1fee1873_319364cuda3std6ranges3__45__cpo9iter_moveE:
	.zero		1
	.type		_ZN40_INTERNAL_79147739_4_k_cu_1fee1873_319364cuda3std3__45__cpo5beginE,@object
	.size		_ZN40_INTERNAL_79147739_4_k_cu_1fee1873_319364cuda3std3__45__cpo5beginE,(_ZN40_INTERNAL_79147739_4_k_cu_1fee1873_319364cuda3std3__442_GLOBAL__N__79147739_4_k_cu_1fee1873_319366ignoreE - _ZN40_INTERNAL_79147739_4_k_cu_1fee1873_319364cuda3std3__45__cpo5beginE)
_ZN40_INTERNAL_79147739_4_k_cu_1fee1873_319364cuda3std3__45__cpo5beginE:
	.zero		1
	.type		_ZN40_INTERNAL_79147739_4_k_cu_1fee1873_319364cuda3std3__442_GLOBAL__N__79147739_4_k_cu_1fee1873_319366ignoreE,@object
	.size		_ZN40_INTERNAL_79147739_4_k_cu_1fee1873_319364cuda3std3__442_GLOBAL__N__79147739_4_k_cu_1fee1873_319366ignoreE,(_ZN40_INTERNAL_79147739_4_k_cu_1fee1873_319364cute7productE - _ZN40_INTERNAL_79147739_4_k_cu_1fee1873_319364cuda3std3__442_GLOBAL__N__79147739_4_k_cu_1fee1873_319366ignoreE)
_ZN40_INTERNAL_79147739_4_k_cu_1fee1873_319364cuda3std3__442_GLOBAL__N__79147739_4_k_cu_1fee1873_319366ignoreE:
	.zero		1
	.type		_ZN40_INTERNAL_79147739_4_k_cu_1fee1873_319364cute7productE,@object
	.size		_ZN40_INTERNAL_79147739_4_k_cu_1fee1873_319364cute7productE,(_ZN40_INTERNAL_79147739_4_k_cu_1fee1873_319364cuda3std3__45__cpo3endE - _ZN40_INTERNAL_79147739_4_k_cu_1fee1873_319364cute7productE)
_ZN40_INTERNAL_79147739_4_k_cu_1fee1873_319364cute7productE:
	.zero		1
	.type		_ZN40_INTERNAL_79147739_4_k_cu_1fee1873_319364cuda3std3__45__cpo3endE,@object
	.size		_ZN40_INTERNAL_79147739_4_k_cu_1fee1873_319364cuda3std3__45__cpo3endE,(_ZN40_INTERNAL_79147739_4_k_cu_1fee1873_319364cuda3std3__419piecewise_constructE - _ZN40_INTERNAL_79147739_4_k_cu_1fee1873_319364cuda3std3__45__cpo3endE)
_ZN40_INTERNAL_79147739_4_k_cu_1fee1873_319364cuda3std3__45__cpo3endE:
	.zero		1
	.type		_ZN40_INTERNAL_79147739_4_k_cu_1fee1873_319364cuda3std3__419piecewise_constructE,@object
	.size		_ZN40_INTERNAL_79147739_4_k_cu_1fee1873_319364cuda3std3__419piecewise_constructE,(_ZN40_INTERNAL_79147739_4_k_cu_1fee1873_319364cuda3std3__45__cpo4cendE - _ZN40_INTERNAL_79147739_4_k_cu_1fee1873_319364cuda3std3__419piecewise_constructE)
_ZN40_INTERNAL_79147739_4_k_cu_1fee1873_319364cuda3std3__419piecewise_constructE:
	.zero		1
	.type		_ZN40_INTERNAL_79147739_4_k_cu_1fee1873_319364cuda3std3__45__cpo4cendE,@object
	.size		_ZN40_INTERNAL_79147739_4_k_cu_1fee1873_319364cuda3std3__45__cpo4cendE,(_ZN40_INTERNAL_79147739_4_k_cu_1fee1873_319364cuda3std6ranges3__45__cpo4swapE - _ZN40_INTERNAL_79147739_4_k_cu_1fee1873_319364cuda3std3__45__cpo4cendE)
_ZN40_INTERNAL_79147739_4_k_cu_1fee1873_319364cuda3std3__45__cpo4cendE:
	.zero		1
	.type		_ZN40_INTERNAL_79147739_4_k_cu_1fee1873_319364cuda3std6ranges3__45__cpo4swapE,@object
	.size		_ZN40_INTERNAL_79147739_4_k_cu_1fee1873_319364cuda3std6ranges3__45__cpo4swapE,(.L_8 - _ZN40_INTERNAL_79147739_4_k_cu_1fee1873_319364cuda3std6ranges3__45__cpo4swapE)
_ZN40_INTERNAL_79147739_4_k_cu_1fee1873_319364cuda3std6ranges3__45__cpo4swapE:
	.zero		1
.L_8:


//--------------------- .nv.constant0._ZN7cutlass13device_kernelINS_4gemm6kernel13GemmUniversalIN4cute5tupleIJiiiiEEENS1_10collective13CollectiveMmaINS1_34MainloopSm90TmaGmmaWarpSpecializedILi2ENS5_IJNS4_1CILi1EEENSA_ILi2EEESB_EEENS1_35KernelTmaWarpSpecializedCooperativeEEENS5_IJNSA_ILi128EEENSA_ILi256EEESG_EEENS_10bfloat16_tENS5_IJlSB_lEEESJ_SK_NS4_8TiledMMAINS4_8MMA_AtomIJNS4_4SM904GMMA28MMA_64x256x16_F32BF16BF16_SSILNSO_5MajorE0ELSQ_0ELNSO_7ScaleInE1ELSR_1EEEEEENS4_6LayoutINS5_IJSC_SB_SB_EEENS5_IJSB_NSA_ILi0EEESW_EEEEENS5_IJNS4_10UnderscoreESZ_SZ_EEEEENS4_23SM90_TMA_LOAD_MULTICASTENS4_14ComposedLayoutINS4_7SwizzleILi3ELi4ELi3EEENS4_18smem_ptr_flag_bitsILi16EEENSU_INS5_IJNSA_ILi8EEENSA_ILi64EEEEEENS5_IJS19_SB_EEEEEEEvNS4_8identityENS4_13SM90_TMA_LOADES1D_vS1E_EENS_8epilogue10collective6detail29Sm90TmaWarpSpecializedAdapterINS1I_15DefaultEpilogueISJ_SK_SK_NS1H_6thread17LinearCombinationISJ_Li1EffLNS1M_9ScaleType4KindE0ELNS_15FloatRoundStyleE2ESJ_EENS1_15EpilogueDefaultEEEEEvvEEEEvNT_6ParamsE --------------------------
	.section	.nv.constant0._ZN7cutlass13device_kernelINS_4gemm6kernel13GemmUniversalIN4cute5tupleIJiiiiEEENS1_10collective13CollectiveMmaINS1_34MainloopSm90TmaGmmaWarpSpecializedILi2ENS5_IJNS4_1CILi1EEENSA_ILi2EEESB_EEENS1_35KernelTmaWarpSpecializedCooperativeEEENS5_IJNSA_ILi128EEENSA_ILi256EEESG_EEENS_10bfloat16_tENS5_IJlSB_lEEESJ_SK_NS4_8TiledMMAINS4_8MMA_AtomIJNS4_4SM904GMMA28MMA_64x256x16_F32BF16BF16_SSILNSO_5MajorE0ELSQ_0ELNSO_7ScaleInE1ELSR_1EEEEEENS4_6LayoutINS5_IJSC_SB_SB_EEENS5_IJSB_NSA_ILi0EEESW_EEEEENS5_IJNS4_10UnderscoreESZ_SZ_EEEEENS4_23SM90_TMA_LOAD_MULTICASTENS4_14ComposedLayoutINS4_7SwizzleILi3ELi4ELi3EEENS4_18smem_ptr_flag_bitsILi16EEENSU_INS5_IJNSA_ILi8EEENSA_ILi64EEEEEENS5_IJS19_SB_EEEEEEEvNS4_8identityENS4_13SM90_TMA_LOADES1D_vS1E_EENS_8epilogue10collective6detail29Sm90TmaWarpSpecializedAdapterINS1I_15DefaultEpilogueISJ_SK_SK_NS1H_6thread17LinearCombinationISJ_Li1EffLNS1M_9ScaleType4KindE0ELNS_15FloatRoundStyleE2ESJ_EENS1_15EpilogueDefaultEEEEEvvEEEEvNT_6ParamsE,"a",@progbits
	.sectionflags	@""
	.align	4
.nv.constant0._ZN7cutlass13device_kernelINS_4gemm6kernel13GemmUniversalIN4cute5tupleIJiiiiEEENS1_10collective13CollectiveMmaINS1_34MainloopSm90TmaGmmaWarpSpecializedILi2ENS5_IJNS4_1CILi1EEENSA_ILi2EEESB_EEENS1_35KernelTmaWarpSpecializedCooperativeEEENS5_IJNSA_ILi128EEENSA_ILi256EEESG_EEENS_10bfloat16_tENS5_IJlSB_lEEESJ_SK_NS4_8TiledMMAINS4_8MMA_AtomIJNS4_4SM904GMMA28MMA_64x256x16_F32BF16BF16_SSILNSO_5MajorE0ELSQ_0ELNSO_7ScaleInE1ELSR_1EEEEEENS4_6LayoutINS5_IJSC_SB_SB_EEENS5_IJSB_NSA_ILi0EEESW_EEEEENS5_IJNS4_10UnderscoreESZ_SZ_EEEEENS4_23SM90_TMA_LOAD_MULTICASTENS4_14ComposedLayoutINS4_7SwizzleILi3ELi4ELi3EEENS4_18smem_ptr_flag_bitsILi16EEENSU_INS5_IJNSA_ILi8EEENSA_ILi64EEEEEENS5_IJS19_SB_EEEEEEEvNS4_8identityENS4_13SM90_TMA_LOADES1D_vS1E_EENS_8epilogue10collective6detail29Sm90TmaWarpSpecializedAdapterINS1I_15DefaultEpilogueISJ_SK_SK_NS1H_6thread17LinearCombinationISJ_Li1EffLNS1M_9ScaleType4KindE0ELNS_15FloatRoundStyleE2ESJ_EENS1_15EpilogueDefaultEEEEEvvEEEEvNT_6ParamsE:
	.zero		1664


//--------------------- SYMBOLS --------------------------

	.type		.nv.reservedSmem.offset0,@object
	.size		.nv.reservedSmem.offset0,0x4
	.type		__assertfail,@function
